def matmul_kernel(
    a_ptr,
    b_ptr,
    c_ptr,
    M,
    N,
    K,
    stride_am,
    stride_ak,
    stride_bk,
    stride_bn,
    stride_cm,
    stride_cn,
    BLOCK_M: tl.constexpr,
    BLOCK_N: tl.constexpr,
    BLOCK_K: tl.constexpr,
    GROUP_M: tl.constexpr,
):
    pid = tl.program_id(axis=0)
    num_pid_m = tl.cdiv(M, BLOCK_M)
    num_pid_n = tl.cdiv(N, BLOCK_N)
    num_pid_in_group = GROUP_M * num_pid_n
    group_id = pid // num_pid_in_group
    first_pid_m = group_id * GROUP_M
    group_size_m = min(num_pid_m - first_pid_m, GROUP_M)
    pid_m = first_pid_m + ((pid % num_pid_in_group) % group_size_m)
    pid_n = (pid % num_pid_in_group) // group_size_m

    offs_am = (pid_m * BLOCK_M + tl.arange(0, BLOCK_M)) % M
    offs_bn = (pid_n * BLOCK_N + tl.arange(0, BLOCK_N)) % N
    offs_k = tl.arange(0, BLOCK_K)
    a_ptrs = a_ptr + offs_am[:, None] * stride_am + offs_k[None, :] * stride_ak
    b_ptrs = b_ptr + offs_k[:, None] * stride_bk + offs_bn[None, :] * stride_bn

    acc = tl.zeros((BLOCK_M, BLOCK_N), dtype=tl.float32)
    for kk in range(0, tl.cdiv(K, BLOCK_K)):
        a = tl.load(a_ptrs, mask=offs_k[None, :] < K - kk * BLOCK_K, other=0.0)
        b = tl.load(b_ptrs, mask=offs_k[:, None] < K - kk * BLOCK_K, other=0.0)
        acc = tl.dot(a, b, acc)
        a_ptrs += BLOCK_K * stride_ak
        b_ptrs += BLOCK_K * stride_bk

    c = acc.to(c_ptr.dtype.element_ty)
    offs_cm = pid_m * BLOCK_M + tl.arange(0, BLOCK_M)
    offs_cn = pid_n * BLOCK_N + tl.arange(0, BLOCK_N)
    c_ptrs = c_ptr + offs_cm[:, None] * stride_cm + offs_cn[None, :] * stride_cn
    mask = (offs_cm[:, None] < M) & (offs_cn[None, :] < N)
    tl.store(c_ptrs, c, mask=mask)

# config = {"BLOCK_K": 64, "BLOCK_M": 16, "BLOCK_N": 16, "GROUP_M": 8, "arch": "sm_100", "dtype": "fp16", "num_ctas": 1, "num_stages": 3, "num_warps": 4}
# arch = sm_100


// ===== COMPILED SASS (sm_100a) =====

	.target	sm_100a

	.elftype	@"ET_EXEC"


//--------------------- .note.nv.tkinfo           --------------------------
	.section	.note.nv.tkinfo,"",@"SHT_NOTE"
	.sectionflags	@"SHF_NOTE_NV_TKINFO"
	.tkinfo
        /*0018*/ 	.word	0x00000081
        /*0030*/ 	.string	""
        /*0030*/ 	.string	"ptxas-blackwell"
        /*0030*/ 	.string	"Cuda compilation tools, release 12.9, V12.9.86"
        /*0030*/ 	.string	"Build cuda_12.9.r12.9/compiler.36037853_0"
        /*0030*/ 	.string	"-v  -suppress-debug-info  -lineinfo  -arch sm_100a "



//--------------------- .note.nv.cuver            --------------------------
	.section	.note.nv.cuver,"",@"SHT_NOTE"
	.sectionflags	@"SHF_NOTE_NV_CUVER"
        /*0018*/ 	.short	0x0001
        /*001a*/ 	.short	0x0064
        /*001c*/ 	.short	0x0001
        /*001e*/ 	.short	0x0000
        /*0020*/ 	.short	0x0001
        /*0022*/ 	.short	0x0000


//--------------------- .nv.info                  --------------------------
	.section	.nv.info,"",@"SHT_CUDA_INFO"
	.align	4


	//----- nvinfo : EIATTR_REGCOUNT
	.align		4
        /*0000*/ 	.byte	0x04, 0x2f
        /*0002*/ 	.short	(.L_1 - .L_0)
	.align		4
.L_0:
        /*0004*/ 	.word	index@(matmul_kernel)
        /*0008*/ 	.word	0x00000040


	//----- nvinfo : EIATTR_FRAME_SIZE
	.align		4
.L_1:
        /*000c*/ 	.byte	0x04, 0x11
        /*000e*/ 	.short	(.L_3 - .L_2)
	.align		4
.L_2:
        /*0010*/ 	.word	index@(matmul_kernel)
        /*0014*/ 	.word	0x00000000


	//----- nvinfo : EIATTR_MIN_STACK_SIZE
	.align		4
.L_3:
        /*0018*/ 	.byte	0x04, 0x12
        /*001a*/ 	.short	(.L_5 - .L_4)
	.align		4
.L_4:
        /*001c*/ 	.word	index@(matmul_kernel)
        /*0020*/ 	.word	0x00000000
.L_5:


//--------------------- .nv.info.matmul_kernel    --------------------------
	.section	.nv.info.matmul_kernel,"",@"SHT_CUDA_INFO"
	.sectionflags	@""
	.align	4


	//----- nvinfo : EIATTR_CUDA_API_VERSION
	.align		4
        /*0000*/ 	.byte	0x04, 0x37
        /*0002*/ 	.short	(.L_7 - .L_6)
.L_6:
        /*0004*/ 	.word	0x00000081


	//----- nvinfo : EIATTR_KPARAM_INFO
	.align		4
.L_7:
        /*0008*/ 	.byte	0x04, 0x17
        /*000a*/ 	.short	(.L_9 - .L_8)
.L_8:
        /*000c*/ 	.word	0x00000000
        /*0010*/ 	.short	0x000d
        /*0012*/ 	.short	0x0048
        /*0014*/ 	.byte	0x00, 0xf4, 0x21, 0x00


	//----- nvinfo : EIATTR_KPARAM_INFO
	.align		4
.L_9:
        /*0018*/ 	.byte	0x04, 0x17
        /*001a*/ 	.short	(.L_11 - .L_10)
.L_10:
        /*001c*/ 	.word	0x00000000
        /*0020*/ 	.short	0x000c
        /*0022*/ 	.short	0x0040
        /*0024*/ 	.byte	0x00, 0xf4, 0x21, 0x00


	//----- nvinfo : EIATTR_KPARAM_INFO
	.align		4
.L_11:
        /*0028*/ 	.byte	0x04, 0x17
        /*002a*/ 	.short	(.L_13 - .L_12)
.L_12:
        /*002c*/ 	.word	0x00000000
        /*0030*/ 	.short	0x000b
        /*0032*/ 	.short	0x0038
        /*0034*/ 	.byte	0x00, 0xf0, 0x11, 0x00


	//----- nvinfo : EIATTR_KPARAM_INFO
	.align		4
.L_13:
        /*0038*/ 	.byte	0x04, 0x17
        /*003a*/ 	.short	(.L_15 - .L_14)
.L_14:
        /*003c*/ 	.word	0x00000000
        /*0040*/ 	.short	0x000a
        /*0042*/ 	.short	0x0034
        /*0044*/ 	.byte	0x00, 0xf0, 0x11, 0x00


	//----- nvinfo : EIATTR_KPARAM_INFO
	.align		4
.L_15:
        /*0048*/ 	.byte	0x04, 0x17
        /*004a*/ 	.short	(.L_17 - .L_16)
.L_16:
        /*004c*/ 	.word	0x00000000
        /*0050*/ 	.short	0x0009
        /*0052*/ 	.short	0x0030
        /*0054*/ 	.byte	0x00, 0xf0, 0x11, 0x00


	//----- nvinfo : EIATTR_KPARAM_INFO
	.align		4
.L_17:
        /*0058*/ 	.byte	0x04, 0x17
        /*005a*/ 	.short	(.L_19 - .L_18)
.L_18:
        /*005c*/ 	.word	0x00000000
        /*0060*/ 	.short	0x0008
        /*0062*/ 	.short	0x002c
        /*0064*/ 	.byte	0x00, 0xf0, 0x11, 0x00


	//----- nvinfo : EIATTR_KPARAM_INFO
	.align		4
.L_19:
        /*0068*/ 	.byte	0x04, 0x17
        /*006a*/ 	.short	(.L_21 - .L_20)
.L_20:
        /*006c*/ 	.word	0x00000000
        /*0070*/ 	.short	0x0007
        /*0072*/ 	.short	0x0028
        /*0074*/ 	.byte	0x00, 0xf0, 0x11, 0x00


	//----- nvinfo : EIATTR_KPARAM_INFO
	.align		4
.L_21:
        /*0078*/ 	.byte	0x04, 0x17
        /*007a*/ 	.short	(.L_23 - .L_22)
.L_22:
        /*007c*/ 	.word	0x00000000
        /*0080*/ 	.short	0x0006
        /*0082*/ 	.short	0x0024
        /*0084*/ 	.byte	0x00, 0xf0, 0x11, 0x00


	//----- nvinfo : EIATTR_KPARAM_INFO
	.align		4
.L_23:
        /*0088*/ 	.byte	0x04, 0x17
        /*008a*/ 	.short	(.L_25 - .L_24)
.L_24:
        /*008c*/ 	.word	0x00000000
        /*0090*/ 	.short	0x0005
        /*0092*/ 	.short	0x0020
        /*0094*/ 	.byte	0x00, 0xf0, 0x11, 0x00


	//----- nvinfo : EIATTR_KPARAM_INFO
	.align		4
.L_25:
        /*0098*/ 	.byte	0x04, 0x17
        /*009a*/ 	.short	(.L_27 - .L_26)
.L_26:
        /*009c*/ 	.word	0x00000000
        /*00a0*/ 	.short	0x0004
        /*00a2*/ 	.short	0x001c
        /*00a4*/ 	.byte	0x00, 0xf0, 0x11, 0x00


	//----- nvinfo : EIATTR_KPARAM_INFO
	.align		4
.L_27:
        /*00a8*/ 	.byte	0x04, 0x17
        /*00aa*/ 	.short	(.L_29 - .L_28)
.L_28:
        /*00ac*/ 	.word	0x00000000
        /*00b0*/ 	.short	0x0003
        /*00b2*/ 	.short	0x0018
        /*00b4*/ 	.byte	0x00, 0xf0, 0x11, 0x00


	//----- nvinfo : EIATTR_KPARAM_INFO
	.align		4
.L_29:
        /*00b8*/ 	.byte	0x04, 0x17
        /*00ba*/ 	.short	(.L_31 - .L_30)
.L_30:
        /*00bc*/ 	.word	0x00000000
        /*00c0*/ 	.short	0x0002
        /*00c2*/ 	.short	0x0010
        /*00c4*/ 	.byte	0x00, 0xf4, 0x21, 0x00


	//----- nvinfo : EIATTR_KPARAM_INFO
	.align		4
.L_31:
        /*00c8*/ 	.byte	0x04, 0x17
        /*00ca*/ 	.short	(.L_33 - .L_32)
.L_32:
        /*00cc*/ 	.word	0x00000000
        /*00d0*/ 	.short	0x0001
        /*00d2*/ 	.short	0x0008
        /*00d4*/ 	.byte	0x00, 0xf4, 0x21, 0x00


	//----- nvinfo : EIATTR_KPARAM_INFO
	.align		4
.L_33:
        /*00d8*/ 	.byte	0x04, 0x17
        /*00da*/ 	.short	(.L_35 - .L_34)
.L_34:
        /*00dc*/ 	.word	0x00000000
        /*00e0*/ 	.short	0x0000
        /*00e2*/ 	.short	0x0000
        /*00e4*/ 	.byte	0x00, 0xf4, 0x21, 0x00


	//----- nvinfo : EIATTR_SPARSE_MMA_MASK
	.align		4
.L_35:
        /*00e8*/ 	.byte	0x03, 0x50
        /*00ea*/ 	.short	0x0000


	//----- nvinfo : EIATTR_MAXREG_COUNT
	.align		4
        /*00ec*/ 	.byte	0x03, 0x1b
        /*00ee*/ 	.short	0x00ff


	//----- nvinfo : EIATTR_NUM_BARRIERS
	.align		4
        /*00f0*/ 	.byte	0x02, 0x4c
        /*00f2*/ 	.byte	0x01
	.zero		1


	//----- nvinfo : EIATTR_VRC_CTA_INIT_COUNT
	.align		4
        /*00f4*/ 	.byte	0x02, 0x4a
	.zero		1
	.zero		1


	//----- nvinfo : EIATTR_EXIT_INSTR_OFFSETS
	.align		4
        /*00f8*/ 	.byte	0x04, 0x1c
        /*00fa*/ 	.short	(.L_37 - .L_36)


	//   ....[0]....
.L_36:
        /*00fc*/ 	.word	0x00001f30


	//   ....[1]....
        /*0100*/ 	.word	0x00001f60


	//----- nvinfo : EIATTR_REQNTID
	.align		4
.L_37:
        /*0104*/ 	.byte	0x04, 0x10
        /*0106*/ 	.short	(.L_39 - .L_38)
.L_38:
        /*0108*/ 	.word	0x00000080
        /*010c*/ 	.word	0x00000001
        /*0110*/ 	.word	0x00000001


	//----- nvinfo : EIATTR_CBANK_PARAM_SIZE
	.align		4
.L_39:
        /*0114*/ 	.byte	0x03, 0x19
        /*0116*/ 	.short	0x0050


	//----- nvinfo : EIATTR_PARAM_CBANK
	.align		4
        /*0118*/ 	.byte	0x04, 0x0a
        /*011a*/ 	.short	(.L_41 - .L_40)
	.align		4
.L_40:
        /*011c*/ 	.word	index@(.nv.constant0.matmul_kernel)
        /*0120*/ 	.short	0x0380
        /*0122*/ 	.short	0x0050


	//----- nvinfo : EIATTR_SW_WAR
	.align		4
.L_41:
        /*0124*/ 	.byte	0x04, 0x36
        /*0126*/ 	.short	(.L_43 - .L_42)
.L_42:
        /*0128*/ 	.word	0x00000008
.L_43:


//--------------------- .nv.compat                --------------------------
	.section	.nv.compat,"",@"SHT_CUDA_COMPAT_INFO"
	.align	4
        /*0000*/ 	.byte	0x02, 0x02, 0x01, 0x00, 0x02, 0x05, 0x05, 0x00, 0x02, 0x03, 0x00, 0x00, 0x02, 0x06, 0x01, 0x00


//--------------------- .nv.callgraph             --------------------------
	.section	.nv.callgraph,"",@"SHT_CUDA_CALLGRAPH"
	.align	4
	.sectionentsize	8
	.align		4
        /*0000*/ 	.word	0x00000000
	.align		4
        /*0004*/ 	.word	0xffffffff
	.align		4
        /*0008*/ 	.word	0x00000000
	.align		4
        /*000c*/ 	.word	0xfffffffe
	.align		4
        /*0010*/ 	.word	0x00000000
	.align		4
        /*0014*/ 	.word	0xfffffffd
	.align		4
        /*0018*/ 	.word	0x00000000
	.align		4
        /*001c*/ 	.word	0xfffffffc


//--------------------- .text.matmul_kernel       --------------------------
	.section	.text.matmul_kernel,"ax",@progbits
	.align	128
        .global         matmul_kernel
        .type           matmul_kernel,@function
        .size           matmul_kernel,(.L_x_3 - matmul_kernel)
        .other          matmul_kernel,@"STO_CUDA_ENTRY STV_DEFAULT"
matmul_kernel:
.text.matmul_kernel:
[----:B------:R-:W0:Y:S08]  /*0000*/  LDC R1, c[0x0][0x37c] ;  /* 0x0000df00ff017b82 */ /* 0x000e300000000800 */
[----:B------:R-:W1:Y:S01]  /*0010*/  LDC.64 R14, c[0x0][0x398] ;  /* 0x0000e600ff0e7b82 */ /* 0x000e620000000a00 */
[----:B------:R-:W2:Y:S01]  /*0020*/  S2R R5, SR_CTAID.X ;  /* 0x0000000000057919 */ /* 0x000ea20000002500 */
[----:B------:R-:W-:Y:S01]  /*0030*/  UMOV UR4, 0x400 ;  /* 0x0000040000047882 */ /* 0x000fe20000000000 */
[----:B------:R-:W3:Y:S05]  /*0040*/  LDCU.64 UR6, c[0x0][0x358] ;  /* 0x00006b00ff0677ac */ /* 0x000eea0008000a00 */
[----:B------:R-:W4:Y:S08]  /*0050*/  LDC R38, c[0x0][0x3a0] ;  /* 0x0000e800ff267b82 */ /* 0x000f300000000800 */
[----:B------:R-:W5:Y:S01]  /*0060*/  S2UR UR5, SR_CgaCtaId ;  /* 0x00000000000579c3 */ /* 0x000f620000008800 */
[----:B-1----:R-:W-:-:S05]  /*0070*/  VIADD R0, R15, 0xf ;  /* 0x0000000f0f007836 */ /* 0x002fca0000000000 */
[----:B------:R-:W-:Y:S01]  /*0080*/  SHF.R.S32.HI R3, RZ, 0x1f, R0 ;  /* 0x0000001fff037819 */ /* 0x000fe20000011400 */
[----:B----4-:R-:W-:-:S03]  /*0090*/  VIADD R38, R38, 0x3f ;  /* 0x0000003f26267836 */ /* 0x010fc60000000000 */
[----:B------:R-:W-:Y:S02]  /*00a0*/  LEA.HI R3, R3, R0, RZ, 0x4 ;  /* 0x0000000003037211 */ /* 0x000fe400078f20ff */
[----:B--2---:R-:W-:Y:S02]  /*00b0*/  IABS R8, R5 ;  /* 0x0000000500087213 */ /* 0x004fe40000000000 */
[----:B------:R-:W-:Y:S01]  /*00c0*/  SHF.R.S32.HI R3, RZ, 0x4, R3 ;  /* 0x00000004ff037819 */ /* 0x000fe20000011403 */
[----:B-----5:R-:W-:-:S04]  /*00d0*/  ULEA UR4, UR5, UR4, 0x18 ;  /* 0x0000000405047291 */ /* 0x020fc8000f8ec0ff */
[----:B------:R-:W-:-:S05]  /*00e0*/  IMAD.SHL.U32 R4, R3, 0x8, RZ ;  /* 0x0000000803047824 */ /* 0x000fca00078e00ff */
[-C--:B------:R-:W-:Y:S02]  /*00f0*/  IABS R7, R4.reuse ;  /* 0x0000000400077213 */ /* 0x080fe40000000000 */
[----:B------:R-:W-:Y:S02]  /*0100*/  IABS R10, R4 ;  /* 0x00000004000a7213 */ /* 0x000fe40000000000 */
[----:B------:R-:W1:Y:S08]  /*0110*/  I2F.RP R0, R7 ;  /* 0x0000000700007306 */ /* 0x000e700000209400 */
[----:B-1----:R-:W1:Y:S02]  /*0120*/  MUFU.RCP R0, R0 ;  /* 0x0000000000007308 */ /* 0x002e640000001000 */
[----:B-1----:R-:W-:-:S02]  /*0130*/  VIADD R2, R0, 0xffffffe ;  /* 0x0ffffffe00027836 */ /* 0x002fc40000000000 */
[----:B------:R-:W-:-:S04]  /*0140*/  IMAD.MOV R0, RZ, RZ, -R10 ;  /* 0x000000ffff007224 */ /* 0x000fc800078e0a0a */
[----:B------:R1:W2:Y:S02]  /*0150*/  F2I.FTZ.U32.TRUNC.NTZ R3, R2 ;  /* 0x0000000200037305 */ /* 0x0002a4000021f000 */
[----:B-1----:R-:W-:Y:S02]  /*0160*/  IMAD.MOV.U32 R2, RZ, RZ, RZ ;  /* 0x000000ffff027224 */ /* 0x002fe400078e00ff */
[----:B--2---:R-:W-:-:S04]  /*0170*/  IMAD.MOV R6, RZ, RZ, -R3 ;  /* 0x000000ffff067224 */ /* 0x004fc800078e0a03 */
[----:B------:R-:W-:Y:S02]  /*0180*/  IMAD R9, R6, R7, RZ ;  /* 0x0000000706097224 */ /* 0x000fe400078e02ff */
[----:B------:R-:W-:Y:S02]  /*0190*/  IMAD.MOV.U32 R6, RZ, RZ, R8 ;  /* 0x000000ffff067224 */ /* 0x000fe400078e0008 */
[----:B------:R-:W-:-:S06]  /*01a0*/  IMAD.HI.U32 R3, R3, R9, R2 ;  /* 0x0000000903037227 */ /* 0x000fcc00078e0002 */
[----:B------:R-:W-:-:S04]  /*01b0*/  IMAD.HI.U32 R3, R3, R6, RZ ;  /* 0x0000000603037227 */ /* 0x000fc800078e00ff */
[----:B------:R-:W-:-:S05]  /*01c0*/  IMAD R0, R3, R0, R6 ;  /* 0x0000000003007224 */ /* 0x000fca00078e0206 */
[----:B------:R-:W-:-:S13]  /*01d0*/  ISETP.GT.U32.AND P1, PT, R7, R0, PT ;  /* 0x000000000700720c */ /* 0x000fda0003f24070 */
[----:B------:R-:W-:Y:S02]  /*01e0*/  @!P1 IMAD.IADD R0, R0, 0x1, -R7 ;  /* 0x0000000100009824 */ /* 0x000fe400078e0a07 */
[----:B------:R-:W-:Y:S01]  /*01f0*/  @!P1 VIADD R3, R3, 0x1 ;  /* 0x0000000103039836 */ /* 0x000fe20000000000 */
[----:B------:R-:W-:Y:S02]  /*0200*/  ISETP.NE.AND P1, PT, R4, RZ, PT ;  /* 0x000000ff0400720c */ /* 0x000fe40003f25270 */
[----:B------:R-:W-:Y:S02]  /*0210*/  ISETP.GE.U32.AND P0, PT, R0, R7, PT ;  /* 0x000000070000720c */ /* 0x000fe40003f06070 */
[----:B------:R-:W-:-:S04]  /*0220*/  LOP3.LUT R0, R5, R4, RZ, 0x3c, !PT ;  /* 0x0000000405007212 */ /* 0x000fc800078e3cff */
[----:B------:R-:W-:Y:S01]  /*0230*/  ISETP.GE.AND P2, PT, R0, RZ, PT ;  /* 0x000000ff0000720c */ /* 0x000fe20003f46270 */
[----:B------:R-:W-:-:S06]  /*0240*/  VIADD R0, R14, 0xf ;  /* 0x0000000f0e007836 */ /* 0x000fcc0000000000 */
[----:B------:R-:W-:-:S04]  /*0250*/  @P0 VIADD R3, R3, 0x1 ;  /* 0x0000000103030836 */ /* 0x000fc80000000000 */
[----:B------:R-:W-:Y:S01]  /*0260*/  IMAD.MOV.U32 R2, RZ, RZ, R3 ;  /* 0x000000ffff027224 */ /* 0x000fe200078e0003 */
[----:B------:R-:W-:-:S03]  /*0270*/  SHF.R.S32.HI R3, RZ, 0x1f, R0 ;  /* 0x0000001fff037819 */ /* 0x000fc60000011400 */
[----:B------:R-:W-:Y:S01]  /*0280*/  @!P2 IMAD.MOV R2, RZ, RZ, -R2 ;  /* 0x000000ffff02a224 */ /* 0x000fe200078e0a02 */
[----:B------:R-:W-:Y:S02]  /*0290*/  @!P1 LOP3.LUT R2, RZ, R4, RZ, 0x33, !PT ;  /* 0x00000004ff029212 */ /* 0x000fe400078e33ff */
[----:B------:R-:W-:-:S03]  /*02a0*/  LEA.HI R3, R3, R0, RZ, 0x4 ;  /* 0x0000000003037211 */ /* 0x000fc600078f20ff */
[----:B------:R-:W-:Y:S02]  /*02b0*/  IMAD.SHL.U32 R6, R2, 0x8, RZ ;  /* 0x0000000802067824 */ /* 0x000fe400078e00ff */
[----:B------:R-:W-:-:S03]  /*02c0*/  IMAD.MOV R2, RZ, RZ, -R2 ;  /* 0x000000ffff027224 */ /* 0x000fc600078e0a02 */
[----:B------:R-:W-:Y:S01]  /*02d0*/  LEA.HI.SX32 R3, R3, -R6, 0x1c ;  /* 0x8000000603037211 */ /* 0x000fe200078fe2ff */
[----:B------:R-:W-:-:S03]  /*02e0*/  IMAD R4, R4, R2, R5 ;  /* 0x0000000204047224 */ /* 0x000fc600078e0205 */
[----:B------:R-:W-:Y:S02]  /*02f0*/  VIMNMX R11, PT, PT, R3, 0x8, PT ;  /* 0x00000008030b7848 */ /* 0x000fe40003fe0100 */
[----:B------:R-:W-:Y:S02]  /*0300*/  IABS R9, R4 ;  /* 0x0000000400097213 */ /* 0x000fe40000000000 */
[----:B------:R-:W-:-:S04]  /*0310*/  IABS R7, R11 ;  /* 0x0000000b00077213 */ /* 0x000fc80000000000 */
[----:B------:R-:W1:Y:S08]  /*0320*/  I2F.RP R0, R7 ;  /* 0x0000000700007306 */ /* 0x000e700000209400 */
[----:B-1----:R-:W1:Y:S02]  /*0330*/  MUFU.RCP R0, R0 ;  /* 0x0000000000007308 */ /* 0x002e640000001000 */
[----:B-1----:R-:W-:-:S06]  /*0340*/  VIADD R3, R0, 0xffffffe ;  /* 0x0ffffffe00037836 */ /* 0x002fcc0000000000 */
[----:B------:R-:W1:Y:S02]  /*0350*/  F2I.FTZ.U32.TRUNC.NTZ R3, R3 ;  /* 0x0000000300037305 */ /* 0x000e64000021f000 */
[----:B-1----:R-:W-:-:S04]  /*0360*/  IMAD.MOV R8, RZ, RZ, -R3 ;  /* 0x000000ffff087224 */ /* 0x002fc800078e0a03 */
[----:B------:R-:W-:Y:S01]  /*0370*/  IMAD.MOV.U32 R2, RZ, RZ, R8 ;  /* 0x000000ffff027224 */ /* 0x000fe200078e0008 */
[----:B------:R-:W-:-:S03]  /*0380*/  IABS R8, R11 ;  /* 0x0000000b00087213 */ /* 0x000fc60000000000 */
[----:B------:R-:W-:Y:S02]  /*0390*/  IMAD R5, R2, R7, RZ ;  /* 0x0000000702057224 */ /* 0x000fe400078e02ff */
[----:B------:R-:W-:-:S04]  /*03a0*/  IMAD.MOV.U32 R2, RZ, RZ, RZ ;  /* 0x000000ffff027224 */ /* 0x000fc800078e00ff */
[----:B------:R-:W-:-:S04]  /*03b0*/  IMAD.HI.U32 R2, R3, R5, R2 ;  /* 0x0000000503027227 */ /* 0x000fc800078e0002 */
[----:B------:R-:W-:Y:S02]  /*03c0*/  IMAD.MOV R3, RZ, RZ, -R8 ;  /* 0x000000ffff037224 */ /* 0x000fe400078e0a08 */
        /* <DEDUP_REMOVED lines=8> */
[----:B------:R-:W-:Y:S02]  /*0450*/  ISETP.GE.AND P2, PT, R2, RZ, PT ;  /* 0x000000ff0200720c */ /* 0x000fe40003f46270 */
[----:B------:R-:W1:Y:S05]  /*0460*/  S2R R2, SR_TID.X ;  /* 0x0000000000027919 */ /* 0x000e6a0000002100 */
[----:B------:R-:W-:Y:S01]  /*0470*/  @P0 VIADD R0, R0, 0x1 ;  /* 0x0000000100000836 */ /* 0x000fe20000000000 */
[----:B------:R-:W-:-:S03]  /*0480*/  ISETP.GT.AND P0, PT, R38, 0x3f, PT ;  /* 0x0000003f2600780c */ /* 0x000fc60003f04270 */
[----:B------:R-:W-:-:S04]  /*0490*/  IMAD.MOV.U32 R30, RZ, RZ, R0 ;  /* 0x000000ffff1e7224 */ /* 0x000fc800078e0000 */
[----:B------:R-:W-:Y:S01]  /*04a0*/  @!P2 IMAD.MOV R30, RZ, RZ, -R30 ;  /* 0x000000ffff1ea224 */ /* 0x000fe200078e0a1e */
[----:B------:R-:W-:-:S05]  /*04b0*/  @!P1 LOP3.LUT R30, RZ, R11, RZ, 0x33, !PT ;  /* 0x0000000bff1e9212 */ /* 0x000fca00078e33ff */
[----:B------:R-:W-:Y:S01]  /*04c0*/  IMAD.MOV R0, RZ, RZ, -R30 ;  /* 0x000000ffff007224 */ /* 0x000fe200078e0a1e */
[----:B------:R-:W-:Y:S01]  /*04d0*/  @!P0 PRMT R12, RZ, 0x7610, R12 ;  /* 0x00007610ff0c8816 */ /* 0x000fe2000000000c */
[----:B------:R-:W-:Y:S01]  /*04e0*/  IMAD.SHL.U32 R30, R30, 0x10, RZ ;  /* 0x000000101e1e7824 */ /* 0x000fe200078e00ff */
[----:B------:R-:W-:Y:S01]  /*04f0*/  @!P0 PRMT R3, RZ, 0x7610, R3 ;  /* 0x00007610ff038816 */ /* 0x000fe20000000003 */
[----:B------:R-:W-:Y:S01]  /*0500*/  IMAD R0, R11, R0, R4 ;  /* 0x000000000b007224 */ /* 0x000fe200078e0204 */
[----:B------:R-:W-:Y:S02]  /*0510*/  @!P0 PRMT R12, R12, 0x5410, RZ ;  /* 0x000054100c0c8816 */ /* 0x000fe400000000ff */
[----:B------:R-:W-:Y:S01]  /*0520*/  @!P0 PRMT R3, R3, 0x5410, RZ ;  /* 0x0000541003038816 */ /* 0x000fe200000000ff */
[----:B------:R-:W-:Y:S01]  /*0530*/  IMAD.IADD R0, R6, 0x1, R0 ;  /* 0x0000000106007824 */ /* 0x000fe200078e0200 */
[C---:B-1----:R-:W-:Y:S01]  /*0540*/  LOP3.LUT R33, R2.reuse, 0xf, RZ, 0xc0, !PT ;  /* 0x0000000f02217812 */ /* 0x042fe200078ec0ff */
[C---:B------:R-:W-:Y:S01]  /*0550*/  @!P0 IMAD.SHL.U32 R31, R2.reuse, 0x20, RZ ;  /* 0x00000020021f8824 */ /* 0x040fe200078e00ff */
[----:B------:R-:W-:Y:S01]  /*0560*/  SHF.R.U32.HI R8, RZ, 0x4, R2 ;  /* 0x00000004ff087819 */ /* 0x000fe20000011602 */
[----:B------:R-:W-:-:S02]  /*0570*/  @!P0 IMAD.SHL.U32 R32, R2, 0x10, RZ ;  /* 0x0000001002208824 */ /* 0x000fc400078e00ff */
[----:B------:R-:W-:Y:S01]  /*0580*/  IMAD R33, R0, 0x10, R33 ;  /* 0x0000001000217824 */ /* 0x000fe200078e0221 */
[----:B------:R-:W-:Y:S02]  /*0590*/  SHF.R.U32.HI R0, RZ, 0x4, R2 ;  /* 0x00000004ff007819 */ /* 0x000fe40000011602 */
[----:B------:R-:W-:Y:S02]  /*05a0*/  SGXT.U32 R8, R8, 0x3 ;  /* 0x000000030808781a */ /* 0x000fe40000000000 */
[----:B------:R-:W-:Y:S01]  /*05b0*/  @!P0 LOP3.LUT R31, R31, 0x60, RZ, 0xc0, !PT ;  /* 0x000000601f1f8812 */ /* 0x000fe200078ec0ff */
[----:B0--3--:R-:W-:Y:S06]  /*05c0*/  @!P0 BRA `(.L_x_0) ;  /* 0x0000001400a88947 */ /* 0x009fec0003800000 */
[----:B------:R-:W-:Y:S01]  /*05d0*/  IABS R5, R14 ;  /* 0x0000000e00057213 */ /* 0x000fe20000000000 */
[C---:B------:R-:W-:Y:S01]  /*05e0*/  IMAD.SHL.U32 R31, R2.reuse, 0x20, RZ ;  /* 0x00000020021f7824 */ /* 0x040fe200078e00ff */
[----:B------:R-:W-:Y:S01]  /*05f0*/  IABS R3, R15 ;  /* 0x0000000f00037213 */ /* 0x000fe20000000000 */
[----:B------:R-:W0:Y:S01]  /*0600*/  LDCU UR8, c[0x0][0x3a4] ;  /* 0x00007480ff0877ac */ /* 0x000e220008000800 */
[----:B------:R-:W1:Y:S01]  /*0610*/  I2F.RP R12, R5 ;  /* 0x00000005000c7306 */ /* 0x000e620000209400 */
[----:B------:R-:W-:Y:S01]  /*0620*/  SHF.R.S32.HI R9, RZ, 0x1f, R38 ;  /* 0x0000001fff097819 */ /* 0x000fe20000011426 */
[C---:B------:R-:W-:Y:S01]  /*0630*/  IMAD.SHL.U32 R32, R2.reuse, 0x10, RZ ;  /* 0x0000001002207824 */ /* 0x040fe200078e00ff */
[----:B------:R-:W-:Y:S01]  /*0640*/  LOP3.LUT R17, R31, 0x400, RZ, 0xc0, !PT ;  /* 0x000004001f117812 */ /* 0x000fe200078ec0ff */
[----:B------:R-:W2:Y:S01]  /*0650*/  LDCU UR5, c[0x0][0x3b0] ;  /* 0x00007600ff0577ac */ /* 0x000ea20008000800 */
[----:B------:R-:W-:Y:S02]  /*0660*/  LEA.HI R38, R9, R38, RZ, 0x6 ;  /* 0x0000002609267211 */ /* 0x000fe400078f30ff */
[----:B------:R-:W-:Y:S01]  /*0670*/  SHF.R.U32.HI R9, RZ, 0x6, R2 ;  /* 0x00000006ff097819 */ /* 0x000fe20000011602 */
[----:B------:R-:W3:Y:S01]  /*0680*/  I2F.RP R4, R3 ;  /* 0x0000000300047306 */ /* 0x000ee20000209400 */
[----:B------:R-:W-:Y:S01]  /*0690*/  LOP3.LUT R39, R2, 0x3f, RZ, 0xc0, !PT ;  /* 0x0000003f02277812 */ /* 0x000fe200078ec0ff */
[----:B------:R-:W4:Y:S01]  /*06a0*/  LDCU.128 UR12, c[0x0][0x380] ;  /* 0x00007000ff0c77ac */ /* 0x000f220008000c00 */
[----:B------:R-:W-:-:S02]  /*06b0*/  SGXT.U32 R9, R9, 0x1 ;  /* 0x000000010909781a */ /* 0x000fc40000000000 */
[----:B------:R-:W-:Y:S01]  /*06c0*/  IABS R24, R33 ;  /* 0x0000002100187213 */ /* 0x000fe20000000000 */
[----:B------:R-:W-:Y:S01]  /*06d0*/  IMAD.SHL.U32 R16, R39, 0x2, RZ ;  /* 0x0000000227107824 */ /* 0x000fe200078e00ff */
[----:B------:R-:W-:Y:S01]  /*06e0*/  SHF.R.S32.HI R29, RZ, 0x6, R2 ;  /* 0x00000006ff1d7819 */ /* 0x000fe20000011402 */
[----:B-1----:R-:W1:Y:S01]  /*06f0*/  MUFU.RCP R12, R12 ;  /* 0x0000000c000c7308 */ /* 0x002e620000001000 */
[----:B------:R-:W-:Y:S02]  /*0700*/  LOP3.LUT R9, R30, R9, RZ, 0xfc, !PT ;  /* 0x000000091e097212 */ /* 0x000fe400078efcff */
[----:B------:R-:W-:Y:S02]  /*0710*/  SGXT R29, R29, 0x1 ;  /* 0x000000011d1d781a */ /* 0x000fe40000000200 */
[C---:B------:R-:W-:Y:S02]  /*0720*/  LOP3.LUT R21, R9.reuse, 0xc, RZ, 0xfc, !PT ;  /* 0x0000000c09157812 */ /* 0x040fe400078efcff */
[----:B------:R-:W-:Y:S01]  /*0730*/  LOP3.LUT R29, R16, 0x90, R29, 0x78, !PT ;  /* 0x00000090101d7812 */ /* 0x000fe200078e781d */
[----:B---3--:R-:W3:Y:S01]  /*0740*/  MUFU.RCP R4, R4 ;  /* 0x0000000400047308 */ /* 0x008ee20000001000 */
[----:B------:R-:W-:-:S02]  /*0750*/  LOP3.LUT R23, R9, 0xa, RZ, 0xfc, !PT ;  /* 0x0000000a09177812 */ /* 0x000fc400078efcff */
[----:B------:R-:W-:Y:S02]  /*0760*/  IABS R18, R21 ;  /* 0x0000001500127213 */ /* 0x000fe40000000000 */
[C---:B------:R-:W-:Y:S02]  /*0770*/  LOP3.LUT R19, R9.reuse, 0x8, RZ, 0xfc, !PT ;  /* 0x0000000809137812 */ /* 0x040fe400078efcff */
[C---:B------:R-:W-:Y:S01]  /*0780*/  LOP3.LUT R27, R9.reuse, 0x6, RZ, 0xfc, !PT ;  /* 0x00000006091b7812 */ /* 0x040fe200078efcff */
[----:B-1----:R-:W-:Y:S01]  /*0790*/  VIADD R10, R12, 0xffffffe ;  /* 0x0ffffffe0c0a7836 */ /* 0x002fe20000000000 */
[C---:B------:R-:W-:Y:S02]  /*07a0*/  LOP3.LUT R25, R9.reuse, 0x4, RZ, 0xfc, !PT ;  /* 0x0000000409197812 */ /* 0x040fe400078efcff */
[----:B------:R-:W-:Y:S01]  /*07b0*/  LOP3.LUT R34, R9, 0x2, RZ, 0xfc, !PT ;  /* 0x0000000209227812 */ /* 0x000fe200078efcff */
[----:B------:R1:W5:Y:S01]  /*07c0*/  F2I.FTZ.U32.TRUNC.NTZ R11, R10 ;  /* 0x0000000a000b7305 */ /* 0x000362000021f000 */
[----:B------:R-:W-:-:S02]  /*07d0*/  IABS R22, R25 ;  /* 0x0000001900167213 */ /* 0x000fc40000000000 */
[----:B------:R-:W-:Y:S01]  /*07e0*/  ISETP.GE.AND P0, PT, R9, RZ, PT ;  /* 0x000000ff0900720c */ /* 0x000fe20003f06270 */
[----:B---3--:R-:W-:Y:S01]  /*07f0*/  VIADD R6, R4, 0xffffffe ;  /* 0x0ffffffe04067836 */ /* 0x008fe20000000000 */
[----:B------:R-:W-:Y:S01]  /*0800*/  ISETP.GE.AND P6, PT, R33, RZ, PT ;  /* 0x000000ff2100720c */ /* 0x000fe20003fc6270 */
[C---:B------:R-:W-:Y:S01]  /*0810*/  IMAD.SHL.U32 R4, R2.reuse, 0x2, RZ ;  /* 0x0000000202047824 */ /* 0x040fe200078e00ff */
[----:B------:R-:W-:Y:S01]  /*0820*/  SHF.R.S32.HI R38, RZ, 0x6, R38 ;  /* 0x00000006ff267819 */ /* 0x000fe20000011426 */
[----:B------:R-:W3:Y:S01]  /*0830*/  F2I.FTZ.U32.TRUNC.NTZ R7, R6 ;  /* 0x0000000600077305 */ /* 0x000ee2000021f000 */
[----:B-1----:R-:W-:Y:S02]  /*0840*/  LOP3.LUT R10, R2, 0x7, RZ, 0xc0, !PT ;  /* 0x00000007020a7812 */ /* 0x002fe400078ec0ff */
[C---:B------:R-:W-:Y:S02]  /*0850*/  LOP3.LUT R35, R29.reuse, 0x40, RZ, 0x3c, !PT ;  /* 0x000000401d237812 */ /* 0x040fe400078e3cff */
[----:B------:R-:W-:Y:S01]  /*0860*/  LOP3.LUT R36, R29, 0x60, RZ, 0x3c, !PT ;  /* 0x000000601d247812 */ /* 0x000fe200078e3cff */
[----:B------:R-:W-:-:S02]  /*0870*/  IMAD.SHL.U32 R13, R10, 0x10, RZ ;  /* 0x000000100a0d7824 */ /* 0x000fc400078e00ff */
[----:B-----5:R-:W-:Y:S02]  /*0880*/  IMAD.MOV R12, RZ, RZ, -R11 ;  /* 0x000000ffff0c7224 */ /* 0x020fe400078e0a0b */
[----:B------:R-:W-:Y:S01]  /*0890*/  IMAD R17, R10, 0x80, R17 ;  /* 0x000000800a117824 */ /* 0x000fe200078e0211 */
[----:B------:R-:W-:Y:S01]  /*08a0*/  LOP3.LUT R28, R13, 0x30, R4, 0x78, !PT ;  /* 0x000000300d1c7812 */ /* 0x000fe200078e7804 */
[----:B------:R-:W-:Y:S01]  /*08b0*/  IMAD R13, R12, R5, RZ ;  /* 0x000000050c0d7224 */ /* 0x000fe200078e02ff */
[----:B------:R-:W-:Y:S01]  /*08c0*/  IABS R12, R23 ;  /* 0x00000017000c7213 */ /* 0x000fe20000000000 */
[----:B------:R-:W-:Y:S02]  /*08d0*/  IMAD.MOV.U32 R10, RZ, RZ, RZ ;  /* 0x000000ffff0a7224 */ /* 0x000fe400078e00ff */
[----:B---3--:R-:W-:Y:S02]  /*08e0*/  IMAD.MOV R6, RZ, RZ, -R7 ;  /* 0x000000ffff067224 */ /* 0x008fe400078e0a07 */
[----:B------:R-:W-:Y:S01]  /*08f0*/  IMAD.HI.U32 R10, R11, R13, R10 ;  /* 0x0000000d0b0a7227 */ /* 0x000fe200078e000a */
[----:B------:R-:W-:-:S03]  /*0900*/  IABS R13, R19 ;  /* 0x00000013000d7213 */ /* 0x000fc60000000000 */
[----:B------:R-:W-:Y:S02]  /*0910*/  IMAD R11, R6, R3, RZ ;  /* 0x00000003060b7224 */ /* 0x000fe400078e02ff */
[----:B------:R-:W-:Y:S02]  /*0920*/  IMAD.MOV.U32 R6, RZ, RZ, RZ ;  /* 0x000000ffff067224 */ /* 0x000fe400078e00ff */
[----:B------:R-:W-:-:S04]  /*0930*/  IMAD.HI.U32 R10, R10, R24, RZ ;  /* 0x000000180a0a7227 */ /* 0x000fc800078e00ff */
[----:B------:R-:W-:Y:S01]  /*0940*/  IMAD.IADD R28, R17, 0x1, R28 ;  /* 0x00000001111c7824 */ /* 0x000fe200078e021c */
[----:B------:R-:W-:Y:S01]  /*0950*/  LOP3.LUT R17, R9, 0xe, RZ, 0xfc, !PT ;  /* 0x0000000e09117812 */ /* 0x000fe200078efcff */
[----:B------:R-:W-:-:S03]  /*0960*/  IMAD.HI.U32 R6, R7, R11, R6 ;  /* 0x0000000b07067227 */ /* 0x000fc600078e0006 */
[----:B------:R-:W-:Y:S01]  /*0970*/  IABS R16, R17 ;  /* 0x0000001100107213 */ /* 0x000fe20000000000 */
[----:B------:R-:W-:Y:S01]  /*0980*/  IMAD.MOV R11, RZ, RZ, -R10 ;  /* 0x000000ffff0b7224 */ /* 0x000fe200078e0a0a */
[----:B------:R-:W-:-:S03]  /*0990*/  LOP3.LUT R37, R28, 0x40, RZ, 0x3c, !PT ;  /* 0x000000401c257812 */ /* 0x000fc600078e3cff */
[----:B------:R-:W-:Y:S02]  /*09a0*/  IMAD R24, R5, R11, R24 ;  /* 0x0000000b05187224 */ /* 0x000fe400078e0218 */
[----:B------:R-:W-:-:S03]  /*09b0*/  IMAD.HI.U32 R7, R6, R16, RZ ;  /* 0x0000001006077227 */ /* 0x000fc600078e00ff */
[----:B------:R-:W-:Y:S01]  /*09c0*/  ISETP.GT.U32.AND P1, PT, R5, R24, PT ;  /* 0x000000180500720c */ /* 0x000fe20003f24070 */
[----:B------:R-:W-:Y:S02]  /*09d0*/  IMAD.MOV R10, RZ, RZ, -R7 ;  /* 0x000000ffff0a7224 */ /* 0x000fe400078e0a07 */
[----:B------:R-:W-:-:S04]  /*09e0*/  IMAD.HI.U32 R7, R6, R18, RZ ;  /* 0x0000001206077227 */ /* 0x000fc800078e00ff */
[----:B------:R-:W-:Y:S02]  /*09f0*/  IMAD R16, R3, R10, R16 ;  /* 0x0000000a03107224 */ /* 0x000fe400078e0210 */
[----:B------:R-:W-:-:S03]  /*0a00*/  IMAD.HI.U32 R10, R6, R12, RZ ;  /* 0x0000000c060a7227 */ /* 0x000fc600078e00ff */
[----:B------:R-:W-:Y:S01]  /*0a10*/  ISETP.GT.U32.AND P2, PT, R3, R16, PT ;  /* 0x000000100300720c */ /* 0x000fe20003f44070 */
[----:B------:R-:W-:Y:S02]  /*0a20*/  IMAD.MOV R7, RZ, RZ, -R7 ;  /* 0x000000ffff077224 */ /* 0x000fe400078e0a07 */
[----:B------:R-:W-:-:S04]  /*0a30*/  IMAD.HI.U32 R11, R6, R13, RZ ;  /* 0x0000000d060b7227 */ /* 0x000fc800078e00ff */
[----:B------:R-:W-:Y:S02]  /*0a40*/  IMAD.MOV R10, RZ, RZ, -R10 ;  /* 0x000000ffff0a7224 */ /* 0x000fe400078e0a0a */
[C---:B------:R-:W-:Y:S01]  /*0a50*/  IMAD R18, R3.reuse, R7, R18 ;  /* 0x0000000703127224 */ /* 0x040fe200078e0212 */
[----:B------:R-:W-:Y:S01]  /*0a60*/  IABS R7, R27 ;  /* 0x0000001b00077213 */ /* 0x000fe20000000000 */
[----:B------:R-:W-:Y:S02]  /*0a70*/  @!P1 IMAD.IADD R24, R24, 0x1, -R5 ;  /* 0x0000000118189824 */ /* 0x000fe400078e0a05 */
[----:B------:R-:W-:Y:S01]  /*0a80*/  IMAD.MOV R20, RZ, RZ, -R11 ;  /* 0x000000ffff147224 */ /* 0x000fe200078e0a0b */
[C---:B------:R-:W-:Y:S01]  /*0a90*/  ISETP.GT.U32.AND P3, PT, R3.reuse, R18, PT ;  /* 0x000000120300720c */ /* 0x040fe20003f64070 */
[----:B------:R-:W-:Y:S01]  /*0aa0*/  IMAD R10, R3, R10, R12 ;  /* 0x0000000a030a7224 */ /* 0x000fe200078e020c */
[----:B------:R-:W-:Y:S01]  /*0ab0*/  ISETP.GT.U32.AND P1, PT, R5, R24, PT ;  /* 0x000000180500720c */ /* 0x000fe20003f24070 */
[C---:B------:R-:W-:Y:S01]  /*0ac0*/  IMAD R12, R3.reuse, R20, R13 ;  /* 0x00000014030c7224 */ /* 0x040fe200078e020d */
[----:B------:R-:W-:Y:S01]  /*0ad0*/  IABS R13, R9 ;  /* 0x00000009000d7213 */ /* 0x000fe20000000000 */
[----:B------:R-:W-:Y:S01]  /*0ae0*/  IMAD.MOV.U32 R20, RZ, RZ, R7 ;  /* 0x000000ffff147224 */ /* 0x000fe200078e0007 */
[----:B------:R-:W-:Y:S01]  /*0af0*/  ISETP.GT.U32.AND P4, PT, R3, R10, PT ;  /* 0x0000000a0300720c */ /* 0x000fe20003f84070 */
[----:B------:R-:W-:Y:S01]  /*0b00*/  IMAD.HI.U32 R11, R6, R22, RZ ;  /* 0x00000016060b7227 */ /* 0x000fe200078e00ff */
[----:B------:R-:W-:-:S02]  /*0b10*/  IABS R9, R34 ;  /* 0x0000002200097213 */ /* 0x000fc40000000000 */
[----:B------:R-:W-:Y:S01]  /*0b20*/  ISETP.GT.U32.AND P5, PT, R3, R12, PT ;  /* 0x0000000c0300720c */ /* 0x000fe20003fa4070 */
[----:B------:R-:W-:-:S04]  /*0b30*/  IMAD.HI.U32 R7, R6, R20, RZ ;  /* 0x0000001406077227 */ /* 0x000fc800078e00ff */
[----:B------:R-:W-:Y:S02]  /*0b40*/  IMAD.MOV R11, RZ, RZ, -R11 ;  /* 0x000000ffff0b7224 */ /* 0x000fe400078e0a0b */
[----:B------:R-:W-:Y:S02]  /*0b50*/  @!P2 IMAD.IADD R16, R16, 0x1, -R3 ;  /* 0x000000011010a824 */ /* 0x000fe400078e0a03 */
[----:B------:R-:W-:Y:S02]  /*0b60*/  IMAD.MOV R7, RZ, RZ, -R7 ;  /* 0x000000ffff077224 */ /* 0x000fe400078e0a07 */
[C---:B------:R-:W-:Y:S01]  /*0b70*/  IMAD R22, R3.reuse, R11, R22 ;  /* 0x0000000b03167224 */ /* 0x040fe200078e0216 */
[C---:B------:R-:W-:Y:S01]  /*0b80*/  ISETP.GT.U32.AND P2, PT, R3.reuse, R16, PT ;  /* 0x000000100300720c */ /* 0x040fe20003f44070 */
[----:B------:R-:W-:Y:S02]  /*0b90*/  @!P3 IMAD.IADD R18, R18, 0x1, -R3 ;  /* 0x000000011212b824 */ /* 0x000fe400078e0a03 */
[----:B------:R-:W-:-:S02]  /*0ba0*/  IMAD R20, R3, R7, R20 ;  /* 0x0000000703147224 */ /* 0x000fc400078e0214 */
[----:B------:R-:W-:Y:S01]  /*0bb0*/  IMAD.MOV.U32 R11, RZ, RZ, R13 ;  /* 0x000000ffff0b7224 */ /* 0x000fe200078e000d */
[----:B------:R-:W-:Y:S01]  /*0bc0*/  ISETP.GT.U32.AND P3, PT, R3, R18, PT ;  /* 0x000000120300720c */ /* 0x000fe20003f64070 */
[----:B------:R-:W-:Y:S01]  /*0bd0*/  @!P1 IMAD.IADD R24, R24, 0x1, -R5 ;  /* 0x0000000118189824 */ /* 0x000fe200078e0a05 */
[----:B------:R-:W-:Y:S01]  /*0be0*/  ISETP.NE.AND P1, PT, R14, RZ, PT ;  /* 0x000000ff0e00720c */ /* 0x000fe20003f25270 */
[----:B------:R-:W-:-:S04]  /*0bf0*/  IMAD.HI.U32 R7, R6, R9, RZ ;  /* 0x0000000906077227 */ /* 0x000fc800078e00ff */
[----:B------:R-:W-:Y:S02]  /*0c00*/  @!P4 IMAD.IADD R10, R10, 0x1, -R3 ;  /* 0x000000010a0ac824 */ /* 0x000fe400078e0a03 */
[----:B------:R-:W-:-:S03]  /*0c10*/  IMAD.HI.U32 R6, R6, R11, RZ ;  /* 0x0000000b06067227 */ /* 0x000fc600078e00ff */
[C---:B------:R-:W-:Y:S01]  /*0c20*/  ISETP.GT.U32.AND P4, PT, R3.reuse, R10, PT ;  /* 0x0000000a0300720c */ /* 0x040fe20003f84070 */
[----:B------:R-:W-:Y:S02]  /*0c30*/  IMAD.MOV.U32 R5, RZ, RZ, R24 ;  /* 0x000000ffff057224 */ /* 0x000fe400078e0018 */
[----:B------:R-:W-:Y:S01]  /*0c40*/  IMAD.MOV R24, RZ, RZ, -R7 ;  /* 0x000000ffff187224 */ /* 0x000fe200078e0a07 */
[----:B------:R-:W-:Y:S01]  /*0c50*/  SHF.R.S32.HI R7, RZ, 0x2, R2 ;  /* 0x00000002ff077819 */ /* 0x000fe20000011402 */
[----:B------:R-:W-:Y:S02]  /*0c60*/  IMAD.MOV R26, RZ, RZ, -R6 ;  /* 0x000000ffff1a7224 */ /* 0x000fe400078e0a06 */
[----:B------:R-:W-:Y:S01]  /*0c70*/  IMAD R6, R3, R24, R9 ;  /* 0x0000001803067224 */ /* 0x000fe200078e0209 */
[----:B------:R-:W-:Y:S01]  /*0c80*/  SGXT R7, R7, 0x1 ;  /* 0x000000010707781a */ /* 0x000fe20000000200 */
[----:B------:R-:W-:Y:S01]  /*0c90*/  @!P6 IMAD.MOV R5, RZ, RZ, -R5 ;  /* 0x000000ffff05e224 */ /* 0x000fe200078e0a05 */
[C---:B------:R-:W-:Y:S01]  /*0ca0*/  ISETP.GT.U32.AND P6, PT, R3.reuse, R20, PT ;  /* 0x000000140300720c */ /* 0x040fe20003fc4070 */
[--C-:B------:R-:W-:Y:S01]  /*0cb0*/  @!P2 IMAD.IADD R16, R16, 0x1, -R3.reuse ;  /* 0x000000011010a824 */ /* 0x100fe200078e0a03 */
[C---:B------:R-:W-:Y:S01]  /*0cc0*/  ISETP.GT.U32.AND P2, PT, R3.reuse, R6, PT ;  /* 0x000000060300720c */ /* 0x040fe20003f44070 */
[----:B------:R-:W-:Y:S01]  /*0cd0*/  @!P3 IMAD.IADD R18, R18, 0x1, -R3 ;  /* 0x000000011212b824 */ /* 0x000fe200078e0a03 */
[----:B------:R-:W-:Y:S01]  /*0ce0*/  @!P1 LOP3.LUT R5, RZ, R14, RZ, 0x33, !PT ;  /* 0x0000000eff059212 */ /* 0x000fe200078e33ff */
[C---:B------:R-:W-:Y:S01]  /*0cf0*/  IMAD R14, R3.reuse, R26, R11 ;  /* 0x0000001a030e7224 */ /* 0x040fe200078e020b */
[----:B------:R-:W-:Y:S01]  /*0d00*/  ISETP.GT.U32.AND P1, PT, R3, R22, PT ;  /* 0x000000160300720c */ /* 0x000fe20003f24070 */
[--C-:B------:R-:W-:Y:S01]  /*0d10*/  @!P5 IMAD.IADD R12, R12, 0x1, -R3.reuse ;  /* 0x000000010c0cd824 */ /* 0x100fe200078e0a03 */
[----:B------:R-:W-:Y:S01]  /*0d20*/  ISETP.GE.AND P3, PT, R17, RZ, PT ;  /* 0x000000ff1100720c */ /* 0x000fe20003f66270 */
[--C-:B------:R-:W-:Y:S01]  /*0d30*/  @!P4 IMAD.IADD R10, R10, 0x1, -R3.reuse ;  /* 0x000000010a0ac824 */ /* 0x100fe200078e0a03 */
[C---:B------:R-:W-:Y:S01]  /*0d40*/  ISETP.GT.U32.AND P4, PT, R3.reuse, R14, PT ;  /* 0x0000000e0300720c */ /* 0x040fe20003f84070 */
[----:B------:R-:W1:Y:S01]  /*0d50*/  LDC R17, c[0x0][0x3a8] ;  /* 0x0000ea00ff117b82 */ /* 0x000e620000000800 */
[----:B------:R-:W-:Y:S01]  /*0d60*/  ISETP.GT.U32.AND P5, PT, R3, R12, PT ;  /* 0x0000000c0300720c */ /* 0x000fe20003fa4070 */
[--C-:B------:R-:W-:Y:S01]  /*0d70*/  @!P6 IMAD.IADD R20, R20, 0x1, -R3.reuse ;  /* 0x000000011414e824 */ /* 0x100fe200078e0a03 */
[----:B------:R-:W-:Y:S01]  /*0d80*/  ISETP.GE.AND P6, PT, R23, RZ, PT ;  /* 0x000000ff1700720c */ /* 0x000fe20003fc6270 */
[--C-:B------:R-:W-:Y:S01]  /*0d90*/  @!P2 IMAD.IADD R6, R6, 0x1, -R3.reuse ;  /* 0x000000010606a824 */ /* 0x100fe200078e0a03 */
[----:B------:R-:W-:Y:S01]  /*0da0*/  LOP3.LUT R24, R7, 0x90, RZ, 0xc0, !PT ;  /* 0x0000009007187812 */ /* 0x000fe200078ec0ff */
[----:B0-----:R-:W-:Y:S01]  /*0db0*/  IMAD R5, R5, UR8, RZ ;  /* 0x0000000805057c24 */ /* 0x001fe2000f8e02ff */
[----:B------:R-:W-:Y:S01]  /*0dc0*/  LOP3.LUT R11, R32, 0x100, RZ, 0xc0, !PT ;  /* 0x00000100200b7812 */ /* 0x000fe200078ec0ff */
[--C-:B------:R-:W-:Y:S01]  /*0dd0*/  @!P1 IMAD.IADD R22, R22, 0x1, -R3.reuse ;  /* 0x0000000116169824 */ /* 0x100fe200078e0a03 */
[C---:B------:R-:W-:Y:S01]  /*0de0*/  ISETP.GT.U32.AND P1, PT, R3.reuse, R20, PT ;  /* 0x000000140300720c */ /* 0x040fe20003f24070 */
[----:B------:R-:W-:Y:S01]  /*0df0*/  @!P3 IMAD.MOV R16, RZ, RZ, -R16 ;  /* 0x000000ffff10b224 */ /* 0x000fe200078e0a10 */
[C---:B------:R-:W-:Y:S01]  /*0e00*/  ISETP.GT.U32.AND P3, PT, R3.reuse, R6, PT ;  /* 0x000000060300720c */ /* 0x040fe20003f64070 */
[--C-:B------:R-:W-:Y:S01]  /*0e10*/  @!P4 IMAD.IADD R14, R14, 0x1, -R3.reuse ;  /* 0x000000010e0ec824 */ /* 0x100fe200078e0a03 */
[----:B------:R-:W-:Y:S01]  /*0e20*/  ISETP.GT.U32.AND P2, PT, R3, R22, PT ;  /* 0x000000160300720c */ /* 0x000fe20003f44070 */
[----:B------:R-:W-:Y:S01]  /*0e30*/  @!P5 IMAD.IADD R12, R12, 0x1, -R3 ;  /* 0x000000010c0cd824 */ /* 0x000fe200078e0a03 */
[----:B------:R-:W-:Y:S01]  /*0e40*/  ISETP.GE.AND P5, PT, R21, RZ, PT ;  /* 0x000000ff1500720c */ /* 0x000fe20003fa6270 */
[----:B------:R-:W-:Y:S01]  /*0e50*/  @!P6 IMAD.MOV R10, RZ, RZ, -R10 ;  /* 0x000000ffff0ae224 */ /* 0x000fe200078e0a0a */
[----:B------:R-:W-:-:S02]  /*0e60*/  ISETP.GT.U32.AND P4, PT, R3, R14, PT ;  /* 0x0000000e0300720c */ /* 0x000fc40003f84070 */
[----:B----4-:R-:W-:Y:S02]  /*0e70*/  LEA R56, P6, R5, UR12, 0x1 ;  /* 0x0000000c05387c11 */ /* 0x010fe4000f8c08ff */
[----:B------:R-:W-:Y:S01]  /*0e80*/  LOP3.LUT R7, R24, 0x60, R31, 0xf8, !PT ;  /* 0x0000006018077812 */ /* 0x000fe200078ef81f */
[--C-:B------:R-:W-:Y:S01]  /*0e90*/  @!P1 IMAD.IADD R20, R20, 0x1, -R3.reuse ;  /* 0x0000000114149824 */ /* 0x100fe200078e0a03 */
[----:B------:R-:W-:Y:S01]  /*0ea0*/  ISETP.GE.AND P1, PT, R27, RZ, PT ;  /* 0x000000ff1b00720c */ /* 0x000fe20003f26270 */
[--C-:B------:R-:W-:Y:S01]  /*0eb0*/  @!P3 IMAD.IADD R6, R6, 0x1, -R3.reuse ;  /* 0x000000010606b824 */ /* 0x100fe200078e0a03 */
[----:B------:R-:W-:Y:S01]  /*0ec0*/  ISETP.GE.AND P3, PT, R34, RZ, PT ;  /* 0x000000ff2200720c */ /* 0x000fe20003f66270 */
[--C-:B------:R-:W-:Y:S01]  /*0ed0*/  @!P2 IMAD.IADD R22, R22, 0x1, -R3.reuse ;  /* 0x000000011616a824 */ /* 0x100fe200078e0a03 */
[----:B------:R-:W-:Y:S01]  /*0ee0*/  ISETP.GE.AND P2, PT, R25, RZ, PT ;  /* 0x000000ff1900720c */ /* 0x000fe20003f46270 */
[----:B------:R-:W-:Y:S01]  /*0ef0*/  @!P5 IMAD.MOV R18, RZ, RZ, -R18 ;  /* 0x000000ffff12d224 */ /* 0x000fe200078e0a12 */
[----:B------:R-:W-:Y:S01]  /*0f00*/  ISETP.GE.AND P5, PT, R19, RZ, PT ;  /* 0x000000ff1300720c */ /* 0x000fe20003fa6270 */
[----:B------:R-:W-:Y:S01]  /*0f10*/  @!P4 IMAD.IADD R14, R14, 0x1, -R3 ;  /* 0x000000010e0ec824 */ /* 0x000fe200078e0a03 */
[----:B------:R-:W-:-:S02]  /*0f20*/  ISETP.NE.AND P4, PT, R15, RZ, PT ;  /* 0x000000ff0f00720c */ /* 0x000fc40003f85270 */
[----:B------:R-:W-:Y:S01]  /*0f30*/  LOP3.LUT R15, RZ, R15, RZ, 0x33, !PT ;  /* 0x0000000fff0f7212 */ /* 0x000fe200078e33ff */
[----:B------:R-:W-:Y:S01]  /*0f40*/  @!P0 IMAD.MOV R14, RZ, RZ, -R14 ;  /* 0x000000ffff0e8224 */ /* 0x000fe200078e0a0e */
[----:B------:R-:W-:Y:S01]  /*0f50*/  LEA.HI.X.SX32 R57, R5, UR13, 0x1, P6 ;  /* 0x0000000d05397c11 */ /* 0x000fe2000b0f0eff */
[----:B------:R-:W-:Y:S01]  /*0f60*/  @!P1 IMAD.MOV R20, RZ, RZ, -R20 ;  /* 0x000000ffff149224 */ /* 0x000fe200078e0a14 */
[C---:B------:R-:W-:Y:S01]  /*0f70*/  SEL R2, R15.reuse, R10, !P4 ;  /* 0x0000000a0f027207 */ /* 0x040fe20006000000 */
[----:B------:R-:W-:Y:S01]  /*0f80*/  @!P3 IMAD.MOV R6, RZ, RZ, -R6 ;  /* 0x000000ffff06b224 */ /* 0x000fe200078e0a06 */
[----:B------:R-:W0:Y:S01]  /*0f90*/  LDC R10, c[0x0][0x3ac] ;  /* 0x0000eb00ff0a7b82 */ /* 0x000e220000000800 */
[C---:B------:R-:W-:Y:S01]  /*0fa0*/  SEL R16, R15.reuse, R16, !P4 ;  /* 0x000000100f107207 */ /* 0x040fe20006000000 */
[----:B------:R-:W-:Y:S01]  /*0fb0*/  @!P2 IMAD.MOV R22, RZ, RZ, -R22 ;  /* 0x000000ffff16a224 */ /* 0x000fe200078e0a16 */
[C---:B------:R-:W-:Y:S01]  /*0fc0*/  SEL R20, R15.reuse, R20, !P4 ;  /* 0x000000140f147207 */ /* 0x040fe20006000000 */
[----:B------:R-:W-:Y:S01]  /*0fd0*/  @!P5 IMAD.MOV R12, RZ, RZ, -R12 ;  /* 0x000000ffff0cd224 */ /* 0x000fe200078e0a0c */
[C---:B------:R-:W-:Y:S01]  /*0fe0*/  SEL R18, R15.reuse, R18, !P4 ;  /* 0x000000120f127207 */ /* 0x040fe20006000000 */
[----:B--2---:R-:W-:Y:S01]  /*0ff0*/  IMAD R16, R16, UR5, RZ ;  /* 0x0000000510107c24 */ /* 0x004fe2000f8e02ff */
[C---:B------:R-:W-:Y:S01]  /*1000*/  SEL R6, R15.reuse, R6, !P4 ;  /* 0x000000060f067207 */ /* 0x040fe20006000000 */
[----:B------:R-:W-:Y:S01]  /*1010*/  IMAD R20, R20, UR5, RZ ;  /* 0x0000000514147c24 */ /* 0x000fe2000f8e02ff */
[C---:B------:R-:W-:Y:S01]  /*1020*/  SEL R12, R15.reuse, R12, !P4 ;  /* 0x0000000c0f0c7207 */ /* 0x040fe20006000000 */
[----:B------:R-:W-:Y:S01]  /*1030*/  IMAD R18, R18, UR5, RZ ;  /* 0x0000000512127c24 */ /* 0x000fe2000f8e02ff */
[C---:B------:R-:W-:Y:S01]  /*1040*/  SEL R14, R15.reuse, R14, !P4 ;  /* 0x0000000e0f0e7207 */ /* 0x040fe20006000000 */
[----:B------:R-:W-:Y:S01]  /*1050*/  IMAD R2, R2, UR5, RZ ;  /* 0x0000000502027c24 */ /* 0x000fe2000f8e02ff */
[----:B------:R-:W-:Y:S01]  /*1060*/  SEL R22, R15, R22, !P4 ;  /* 0x000000160f167207 */ /* 0x000fe20006000000 */
[----:B------:R-:W-:Y:S01]  /*1070*/  IMAD R6, R6, UR5, RZ ;  /* 0x0000000506067c24 */ /* 0x000fe2000f8e02ff */
[----:B------:R-:W-:Y:S01]  /*1080*/  LEA R47, P4, R20, UR14, 0x1 ;  /* 0x0000000e142f7c11 */ /* 0x000fe2000f8808ff */
[----:B------:R-:W-:Y:S01]  /*1090*/  IMAD R12, R12, UR5, RZ ;  /* 0x000000050c0c7c24 */ /* 0x000fe2000f8e02ff */
[----:B------:R-:W-:Y:S01]  /*10a0*/  LOP3.LUT R4, R7, 0x10, R4, 0x78, !PT ;  /* 0x0000001007047812 */ /* 0x000fe200078e7804 */
[----:B------:R-:W-:Y:S01]  /*10b0*/  IMAD R14, R14, UR5, RZ ;  /* 0x000000050e0e7c24 */ /* 0x000fe2000f8e02ff */
[----:B------:R-:W-:Y:S01]  /*10c0*/  LEA R55, P0, R16, UR14, 0x1 ;  /* 0x0000000e10377c11 */ /* 0x000fe2000f8008ff */
[----:B------:R-:W-:Y:S01]  /*10d0*/  IMAD R22, R22, UR5, RZ ;  /* 0x0000000516167c24 */ /* 0x000fe2000f8e02ff */
[----:B------:R-:W-:Y:S01]  /*10e0*/  LEA R53, P1, R18, UR14, 0x1 ;  /* 0x0000000e12357c11 */ /* 0x000fe2000f8208ff */
[----:B------:R-:W2:Y:S01]  /*10f0*/  LDCU UR5, c[0x0][0x3a0] ;  /* 0x00007400ff0577ac */ /* 0x000ea20008000800 */
[----:B------:R-:W-:Y:S01]  /*1100*/  LEA R51, P2, R2, UR14, 0x1 ;  /* 0x0000000e02337c11 */ /* 0x000fe2000f8408ff */
[----:B0-----:R-:W-:Y:S01]  /*1110*/  IMAD R39, R39, R10, RZ ;  /* 0x0000000a27277224 */ /* 0x001fe200078e02ff */
[----:B------:R-:W-:Y:S01]  /*1120*/  LEA R42, P6, R6, UR14, 0x1 ;  /* 0x0000000e062a7c11 */ /* 0x000fe2000f8c08ff */
[----:B------:R-:W-:Y:S01]  /*1130*/  IMAD.SHL.U32 R10, R10, 0x40, RZ ;  /* 0x000000400a0a7824 */ /* 0x000fe200078e00ff */
[----:B------:R-:W-:Y:S01]  /*1140*/  LEA.HI.X.SX32 R46, R20, UR15, 0x1, P4 ;  /* 0x0000000f142e7c11 */ /* 0x000fe2000a0f0eff */
[----:B------:R-:W-:Y:S01]  /*1150*/  VIADD R20, R0, 0x38 ;  /* 0x0000003800147836 */ /* 0x000fe20000000000 */
[----:B------:R-:W-:-:S02]  /*1160*/  IADD3 R11, PT, PT, R4, UR4, R11 ;  /* 0x00000004040b7c10 */ /* 0x000fc4000fffe00b */
[----:B------:R-:W-:Y:S01]  /*1170*/  LEA.HI.X.SX32 R54, R16, UR15, 0x1, P0 ;  /* 0x0000000f10367c11 */ /* 0x000fe200080f0eff */
[----:B-1----:R-:W-:Y:S01]  /*1180*/  IMAD R9, R20, R17, RZ ;  /* 0x0000001114097224 */ /* 0x002fe200078e02ff */
[----:B------:R-:W-:Y:S02]  /*1190*/  LEA.HI.X.SX32 R52, R18, UR15, 0x1, P1 ;  /* 0x0000000f12347c11 */ /* 0x000fe400088f0eff */
[----:B------:R-:W-:Y:S02]  /*11a0*/  LEA.HI.X.SX32 R50, R2, UR15, 0x1, P2 ;  /* 0x0000000f02327c11 */ /* 0x000fe400090f0eff */
[----:B------:R-:W-:Y:S02]  /*11b0*/  LEA.HI.X.SX32 R43, R6, UR15, 0x1, P6 ;  /* 0x0000000f062b7c11 */ /* 0x000fe4000b0f0eff */
[----:B------:R-:W-:Y:S02]  /*11c0*/  LOP3.LUT R0, R8, 0x10, RZ, 0xfc, !PT ;  /* 0x0000001008007812 */ /* 0x000fe400078efcff */
[----:B------:R-:W-:-:S02]  /*11d0*/  LEA R49, P3, R12, UR14, 0x1 ;  /* 0x0000000e0c317c11 */ /* 0x000fc4000f8608ff */
[----:B------:R-:W-:Y:S01]  /*11e0*/  LEA R41, P0, R14, UR14, 0x1 ;  /* 0x0000000e0e297c11 */ /* 0x000fe2000f8008ff */
[-C--:B------:R-:W-:Y:S01]  /*11f0*/  IMAD R3, R0, R17.reuse, RZ ;  /* 0x0000001100037224 */ /* 0x080fe200078e02ff */
[C---:B------:R-:W-:Y:S01]  /*1200*/  LOP3.LUT R2, R8.reuse, 0x8, RZ, 0xfc, !PT ;  /* 0x0000000808027812 */ /* 0x040fe200078efcff */
[----:B------:R-:W-:Y:S01]  /*1210*/  IMAD.SHL.U32 R0, R17, 0x40, RZ ;  /* 0x0000004011007824 */ /* 0x000fe200078e00ff */
[C---:B------:R-:W-:Y:S02]  /*1220*/  LOP3.LUT R4, R8.reuse, 0x18, RZ, 0xfc, !PT ;  /* 0x0000001808047812 */ /* 0x040fe400078efcff */
[----:B------:R-:W-:Y:S01]  /*1230*/  LOP3.LUT R16, R8, 0x20, RZ, 0xfc, !PT ;  /* 0x0000002008107812 */ /* 0x000fe200078efcff */
[-C--:B------:R-:W-:Y:S01]  /*1240*/  IMAD R2, R2, R17.reuse, RZ ;  /* 0x0000001102027224 */ /* 0x080fe200078e02ff */
[----:B------:R-:W-:Y:S01]  /*1250*/  LOP3.LUT R6, R8, 0x28, RZ, 0xfc, !PT ;  /* 0x0000002808067812 */ /* 0x000fe200078efcff */
[-C--:B------:R-:W-:Y:S01]  /*1260*/  IMAD R4, R4, R17.reuse, RZ ;  /* 0x0000001104047224 */ /* 0x080fe200078e02ff */
[C---:B------:R-:W-:Y:S01]  /*1270*/  LOP3.LUT R18, R8.reuse, 0x30, RZ, 0xfc, !PT ;  /* 0x0000003008127812 */ /* 0x040fe200078efcff */
[-C--:B------:R-:W-:Y:S01]  /*1280*/  IMAD R8, R8, R17.reuse, RZ ;  /* 0x0000001108087224 */ /* 0x080fe200078e02ff */
[----:B------:R-:W-:Y:S01]  /*1290*/  LEA R27, P5, R22, UR14, 0x1 ;  /* 0x0000000e161b7c11 */ /* 0x000fe2000f8a08ff */
[----:B------:R-:W-:Y:S01]  /*12a0*/  IMAD R6, R6, R17, RZ ;  /* 0x0000001106067224 */ /* 0x000fe200078e02ff */
[----:B------:R-:W-:-:S02]  /*12b0*/  LEA.HI.X.SX32 R48, R12, UR15, 0x1, P3 ;  /* 0x0000000f0c307c11 */ /* 0x000fc400098f0eff */
[----:B------:R-:W-:Y:S02]  /*12c0*/  CS2R R12, SRZ ;  /* 0x00000000000c7805 */ /* 0x000fe4000001ff00 */
[----:B------:R-:W-:Y:S02]  /*12d0*/  LEA.HI.X.SX32 R40, R14, UR15, 0x1, P0 ;  /* 0x0000000f0e287c11 */ /* 0x000fe400080f0eff */
[----:B------:R-:W-:Y:S02]  /*12e0*/  CS2R R14, SRZ ;  /* 0x00000000000e7805 */ /* 0x000fe4000001ff00 */
[----:B------:R-:W-:Y:S01]  /*12f0*/  LEA.HI.X.SX32 R58, R22, UR15, 0x1, P5 ;  /* 0x0000000f163a7c11 */ /* 0x000fe2000a8f0eff */
[-C--:B------:R-:W-:Y:S01]  /*1300*/  IMAD R7, R18, R17.reuse, RZ ;  /* 0x0000001112077224 */ /* 0x080fe200078e02ff */
[----:B------:R-:W-:Y:S01]  /*1310*/  LOP3.LUT R31, R31, 0x60, RZ, 0xc0, !PT ;  /* 0x000000601f1f7812 */ /* 0x000fe200078ec0ff */
[----:B------:R-:W-:Y:S01]  /*1320*/  IMAD R5, R16, R17, RZ ;  /* 0x0000001110057224 */ /* 0x000fe200078e02ff */
[----:B--2---:R-:W-:-:S07]  /*1330*/  LOP3.LUT R34, R29, 0x20, RZ, 0x3c, !PT ;  /* 0x000000201d227812 */ /* 0x004fce00078e3cff */
.L_x_1:
[----:B------:R-:W0:Y:S01]  /*1340*/  S2R R20, SR_TID.X ;  /* 0x0000000000147919 */ /* 0x000e220000002100 */
[----:B------:R-:W-:Y:S01]  /*1350*/  PRMT R23, RZ, 0x7610, R23 ;  /* 0x00007610ff177816 */ /* 0x000fe20000000017 */
[----:B------:R-:W-:Y:S01]  /*1360*/  IMAD.WIDE R16, R8, 0x2, R56 ;  /* 0x0000000208107825 */ /* 0x000fe200078e0238 */
[----:B------:R-:W-:Y:S02]  /*1370*/  PRMT R25, RZ, 0x7610, R25 ;  /* 0x00007610ff197816 */ /* 0x000fe40000000019 */
[----:B0-----:R-:W-:-:S04]  /*1380*/  SHF.R.U32.HI R21, RZ, 0x4, R20 ;  /* 0x00000004ff157819 */ /* 0x001fc80000011614 */
[----:B------:R-:W-:-:S04]  /*1390*/  SGXT.U32 R21, R21, 0x3 ;  /* 0x000000031515781a */ /* 0x000fc80000000000 */
[C---:B------:R-:W-:Y:S02]  /*13a0*/  ISETP.GE.AND P0, PT, R21.reuse, UR5, PT ;  /* 0x0000000515007c0c */ /* 0x040fe4000bf06270 */
[----:B------:R-:W-:-:S04]  /*13b0*/  LOP3.LUT R18, R21, 0x8, RZ, 0xfc, !PT ;  /* 0x0000000815127812 */ /* 0x000fc800078efcff */
[----:B------:R-:W-:Y:S02]  /*13c0*/  ISETP.GE.AND P1, PT, R18, UR5, PT ;  /* 0x0000000512007c0c */ /* 0x000fe4000bf26270 */
[----:B------:R-:W-:-:S05]  /*13d0*/  LOP3.LUT R18, R21, 0x10, RZ, 0xfc, !PT ;  /* 0x0000001015127812 */ /* 0x000fca00078efcff */
[----:B------:R0:W2:Y:S01]  /*13e0*/  @!P0 LDG.E.U16 R23, desc[UR6][R16.64] ;  /* 0x0000000610178981 */ /* 0x0000a2000c1e1500 */
[----:B------:R-:W-:Y:S02]  /*13f0*/  ISETP.GE.AND P0, PT, R18, UR5, PT ;  /* 0x0000000512007c0c */ /* 0x000fe4000bf06270 */
[----:B------:R-:W-:Y:S01]  /*1400*/  LOP3.LUT R18, R21, 0x18, RZ, 0xfc, !PT ;  /* 0x0000001815127812 */ /* 0x000fe200078efcff */
[----:B0-----:R-:W-:Y:S01]  /*1410*/  IMAD.WIDE R16, R2, 0x2, R56 ;  /* 0x0000000202107825 */ /* 0x001fe200078e0238 */
[----:B------:R-:W-:-:S04]  /*1420*/  PRMT R26, RZ, 0x7610, R26 ;  /* 0x00007610ff1a7816 */ /* 0x000fc8000000001a */
[----:B------:R0:W3:Y:S01]  /*1430*/  @!P1 LDG.E.U16 R25, desc[UR6][R16.64] ;  /* 0x0000000610199981 */ /* 0x0000e2000c1e1500 */
[----:B------:R-:W-:Y:S02]  /*1440*/  ISETP.GE.AND P1, PT, R18, UR5, PT ;  /* 0x0000000512007c0c */ /* 0x000fe4000bf26270 */
[----:B------:R-:W-:Y:S01]  /*1450*/  PRMT R24, RZ, 0x7610, R24 ;  /* 0x00007610ff187816 */ /* 0x000fe20000000018 */
[----:B0-----:R-:W-:-:S05]  /*1460*/  IMAD.WIDE R16, R3, 0x2, R56 ;  /* 0x0000000203107825 */ /* 0x001fca00078e0238 */
[----:B------:R0:W4:Y:S01]  /*1470*/  @!P0 LDG.E.U16 R26, desc[UR6][R16.64] ;  /* 0x00000006101a8981 */ /* 0x000122000c1e1500 */
[----:B------:R-:W-:-:S04]  /*1480*/  LOP3.LUT R18, R21, 0x20, RZ, 0xfc, !PT ;  /* 0x0000002015127812 */ /* 0x000fc800078efcff */
[----:B------:R-:W-:Y:S01]  /*1490*/  ISETP.GE.AND P0, PT, R18, UR5, PT ;  /* 0x0000000512007c0c */ /* 0x000fe2000bf06270 */
[----:B0-----:R-:W-:-:S05]  /*14a0*/  IMAD.WIDE R16, R4, 0x2, R56 ;  /* 0x0000000204107825 */ /* 0x001fca00078e0238 */
[----:B------:R0:W5:Y:S01]  /*14b0*/  @!P1 LDG.E.U16 R24, desc[UR6][R16.64] ;  /* 0x0000000610189981 */ /* 0x000162000c1e1500 */
[----:B------:R-:W-:Y:S02]  /*14c0*/  SHF.R.U32.HI R18, RZ, 0x4, R20 ;  /* 0x00000004ff127819 */ /* 0x000fe40000011614 */
[----:B------:R-:W-:-:S03]  /*14d0*/  PRMT R22, RZ, 0x7610, R22 ;  /* 0x00007610ff167816 */ /* 0x000fc60000000016 */
[----:B------:R-:W-:Y:S02]  /*14e0*/  VIADD R18, R18, 0x38 ;  /* 0x0000003812127836 */ /* 0x000fe40000000000 */
[----:B0-----:R-:W-:-:S03]  /*14f0*/  IMAD.WIDE R16, R5, 0x2, R56 ;  /* 0x0000000205107825 */ /* 0x001fc600078e0238 */
[----:B------:R-:W-:Y:S02]  /*1500*/  ISETP.GE.AND P1, PT, R18, UR5, PT ;  /* 0x0000000512007c0c */ /* 0x000fe4000bf26270 */
[C---:B------:R-:W-:Y:S01]  /*1510*/  LOP3.LUT R18, R21.reuse, 0x28, RZ, 0xfc, !PT ;  /* 0x0000002815127812 */ /* 0x040fe200078efcff */
[----:B------:R0:W5:Y:S01]  /*1520*/  @!P0 LDG.E.U16 R22, desc[UR6][R16.64] ;  /* 0x0000000610168981 */ /* 0x000162000c1e1500 */
[----:B------:R-:W-:Y:S02]  /*1530*/  LOP3.LUT R21, R21, 0x30, RZ, 0xfc, !PT ;  /* 0x0000003015157812 */ /* 0x000fe400078efcff */
[----:B------:R-:W-:Y:S01]  /*1540*/  ISETP.GE.AND P0, PT, R18, UR5, PT ;  /* 0x0000000512007c0c */ /* 0x000fe2000bf06270 */
[----:B------:R-:W-:Y:S01]  /*1550*/  IMAD.WIDE R18, R9, 0x2, R56 ;  /* 0x0000000209127825 */ /* 0x000fe200078e0238 */
[----:B0-----:R-:W-:Y:S02]  /*1560*/  PRMT R16, RZ, 0x7610, R16 ;  /* 0x00007610ff107816 */ /* 0x001fe40000000010 */
[----:B------:R-:W-:-:S04]  /*1570*/  PRMT R17, RZ, 0x7610, R17 ;  /* 0x00007610ff117816 */ /* 0x000fc80000000011 */
[----:B------:R0:W5:Y:S01]  /*1580*/  @!P1 LDG.E.U16 R16, desc[UR6][R18.64] ;  /* 0x0000000612109981 */ /* 0x000162000c1e1500 */
[----:B------:R-:W-:Y:S02]  /*1590*/  ISETP.GE.AND P1, PT, R21, UR5, PT ;  /* 0x0000000515007c0c */ /* 0x000fe4000bf26270 */
[----:B------:R-:W-:-:S04]  /*15a0*/  LOP3.LUT R20, R20, 0x3f, RZ, 0xc0, !PT ;  /* 0x0000003f14147812 */ /* 0x000fc800078ec0ff */
[----:B------:R-:W-:Y:S01]  /*15b0*/  ISETP.GE.AND P2, PT, R20, UR5, PT ;  /* 0x0000000514007c0c */ /* 0x000fe2000bf46270 */
[----:B0-----:R-:W-:-:S05]  /*15c0*/  IMAD.WIDE R18, R6, 0x2, R56 ;  /* 0x0000000206127825 */ /* 0x001fca00078e0238 */
[----:B------:R0:W5:Y:S01]  /*15d0*/  @!P0 LDG.E.U16 R17, desc[UR6][R18.64] ;  /* 0x0000000612118981 */ /* 0x000162000c1e1500 */
[----:B------:R-:W-:Y:S01]  /*15e0*/  IMAD.WIDE R20, R7, 0x2, R56 ;  /* 0x0000000207147825 */ /* 0x000fe200078e0238 */
[----:B0-----:R-:W-:-:S06]  /*15f0*/  PRMT R18, RZ, 0x7610, R18 ;  /* 0x00007610ff127816 */ /* 0x001fcc0000000012 */
[----:B------:R0:W5:Y:S01]  /*1600*/  @!P1 LDG.E.U16 R18, desc[UR6][R20.64] ;  /* 0x0000000614129981 */ /* 0x000162000c1e1500 */
[-C--:B------:R-:W-:Y:S02]  /*1610*/  LOP3.LUT R41, R41, R40.reuse, RZ, 0x3c, !PT ;  /* 0x0000002829297212 */ /* 0x080fe400078e3cff */
[----:B------:R-:W-:Y:S01]  /*1620*/  PRMT R19, RZ, 0x7610, R19 ;  /* 0x00007610ff137816 */ /* 0x000fe20000000013 */
[----:B------:R-:W-:Y:S01]  /*1630*/  BAR.SYNC.DEFER_BLOCKING 0x0 ;  /* 0x0000000000007b1d */ /* 0x000fe20000010000 */
[----:B------:R-:W-:-:S04]  /*1640*/  LOP3.LUT R40, R41, R40, RZ, 0x3c, !PT ;  /* 0x0000002829287212 */ /* 0x000fc800078e3cff */
[----:B------:R-:W-:-:S03]  /*1650*/  LOP3.LUT R41, R41, R40, RZ, 0x3c, !PT ;  /* 0x0000002829297212 */ /* 0x000fc600078e3cff */
[----:B0-----:R-:W-:Y:S01]  /*1660*/  IMAD.WIDE R20, R39, 0x2, R40 ;  /* 0x0000000227147825 */ /* 0x001fe200078e0228 */
[----:B------:R-:W-:-:S03]  /*1670*/  LOP3.LUT R47, R47, R46, RZ, 0x3c, !PT ;  /* 0x0000002e2f2f7212 */ /* 0x000fc600078e3cff */
[----:B------:R-:W-:Y:S01]  /*1680*/  IMAD.WIDE R44, R39, 0x2, R42 ;  /* 0x00000002272c7825 */ /* 0x000fe200078e022a */
[----:B------:R-:W-:Y:S01]  /*1690*/  LOP3.LUT R46, R47, R46, RZ, 0x3c, !PT ;  /* 0x0000002e2f2e7212 */ /* 0x000fe200078e3cff */
[----:B------:R0:W5:Y:S02]  /*16a0*/  @!P2 LDG.E.U16 R19, desc[UR6][R20.64] ;  /* 0x000000061413a981 */ /* 0x000164000c1e1500 */
[----:B0-----:R-:W-:Y:S02]  /*16b0*/  PRMT R20, RZ, 0x7610, R20 ;  /* 0x00007610ff147816 */ /* 0x001fe40000000014 */
[----:B------:R-:W-:-:S04]  /*16c0*/  PRMT R21, RZ, 0x7610, R21 ;  /* 0x00007610ff157816 */ /* 0x000fc80000000015 */
[----:B------:R0:W5:Y:S01]  /*16d0*/  @!P2 LDG.E.U16 R20, desc[UR6][R44.64] ;  /* 0x000000062c14a981 */ /* 0x000162000c1e1500 */
[----:B------:R-:W-:Y:S02]  /*16e0*/  LOP3.LUT R49, R49, R48, RZ, 0x3c, !PT ;  /* 0x0000003031317212 */ /* 0x000fe400078e3cff */
[----:B------:R-:W-:Y:S01]  /*16f0*/  LOP3.LUT R47, R47, R46, RZ, 0x3c, !PT ;  /* 0x0000002e2f2f7212 */ /* 0x000fe200078e3cff */
[----:B0-----:R-:W-:Y:S02]  /*1700*/  IMAD.MOV.U32 R44, RZ, RZ, R27 ;  /* 0x000000ffff2c7224 */ /* 0x001fe400078e001b */
[----:B------:R-:W-:Y:S01]  /*1710*/  IMAD.MOV.U32 R45, RZ, RZ, R58 ;  /* 0x000000ffff2d7224 */ /* 0x000fe200078e003a */
[----:B------:R-:W-:Y:S01]  /*1720*/  LOP3.LUT R48, R49, R48, RZ, 0x3c, !PT ;  /* 0x0000003031307212 */ /* 0x000fe200078e3cff */
[----:B------:R-:W-:Y:S01]  /*1730*/  IMAD.WIDE R58, R39, 0x2, R44 ;  /* 0x00000002273a7825 */ /* 0x000fe200078e022c */
[----:B------:R-:W-:Y:S02]  /*1740*/  LOP3.LUT R51, R51, R50, RZ, 0x3c, !PT ;  /* 0x0000003233337212 */ /* 0x000fe400078e3cff */
[----:B------:R-:W-:-:S02]  /*1750*/  LOP3.LUT R49, R49, R48, RZ, 0x3c, !PT ;  /* 0x0000003031317212 */ /* 0x000fc400078e3cff */
[----:B------:R0:W5:Y:S01]  /*1760*/  @!P2 LDG.E.U16 R21, desc[UR6][R58.64] ;  /* 0x000000063a15a981 */ /* 0x000162000c1e1500 */
[----:B------:R-:W-:Y:S02]  /*1770*/  LOP3.LUT R50, R51, R50, RZ, 0x3c, !PT ;  /* 0x0000003233327212 */ /* 0x000fe400078e3cff */
[----:B------:R-:W-:Y:S01]  /*1780*/  LOP3.LUT R53, R53, R52, RZ, 0x3c, !PT ;  /* 0x0000003435357212 */ /* 0x000fe200078e3cff */
[----:B0-----:R-:W-:Y:S01]  /*1790*/  IMAD.WIDE R58, R39, 0x2, R46 ;  /* 0x00000002273a7825 */ /* 0x001fe200078e022e */
[----:B------:R-:W-:Y:S02]  /*17a0*/  LOP3.LUT R51, R51, R50, RZ, 0x3c, !PT ;  /* 0x0000003233337212 */ /* 0x000fe400078e3cff */
[----:B------:R-:W-:Y:S02]  /*17b0*/  LOP3.LUT R52, R53, R52, RZ, 0x3c, !PT ;  /* 0x0000003435347212 */ /* 0x000fe400078e3cff */
[----:B------:R-:W-:Y:S02]  /*17c0*/  LOP3.LUT R55, R55, R54, RZ, 0x3c, !PT ;  /* 0x0000003637377212 */ /* 0x000fe400078e3cff */
[----:B------:R-:W-:-:S02]  /*17d0*/  LOP3.LUT R53, R53, R52, RZ, 0x3c, !PT ;  /* 0x0000003435357212 */ /* 0x000fc400078e3cff */
[----:B------:R-:W-:-:S04]  /*17e0*/  LOP3.LUT R54, R55, R54, RZ, 0x3c, !PT ;  /* 0x0000003637367212 */ /* 0x000fc800078e3cff */
[----:B------:R-:W-:Y:S02]  /*17f0*/  LOP3.LUT R55, R55, R54, RZ, 0x3c, !PT ;  /* 0x0000003637377212 */ /* 0x000fe400078e3cff */
[----:B------:R-:W-:Y:S01]  /*1800*/  PRMT R61, RZ, 0x7610, R61 ;  /* 0x00007610ff3d7816 */ /* 0x000fe2000000003d */
[----:B--2---:R0:W-:Y:S02]  /*1810*/  STS.U16 [R29+UR4], R23 ;  /* 0x000000171d007988 */ /* 0x0041e40008000404 */
[----:B0-----:R-:W-:Y:S02]  /*1820*/  PRMT R23, RZ, 0x7610, R23 ;  /* 0x00007610ff177816 */ /* 0x001fe40000000017 */
[----:B---3--:R0:W-:Y:S04]  /*1830*/  STS.U16 [R29+UR4+0x100], R25 ;  /* 0x000100191d007988 */ /* 0x0081e80008000404 */
[----:B------:R1:W2:Y:S01]  /*1840*/  @!P2 LDG.E.U16 R23, desc[UR6][R58.64] ;  /* 0x000000063a17a981 */ /* 0x0002a2000c1e1500 */
[----:B0-----:R-:W-:Y:S01]  /*1850*/  PRMT R25, RZ, 0x7610, R25 ;  /* 0x00007610ff197816 */ /* 0x001fe20000000019 */
[----:B-1----:R-:W-:-:S02]  /*1860*/  IMAD.WIDE R58, R39, 0x2, R48 ;  /* 0x00000002273a7825 */ /* 0x002fc400078e0230 */
[----:B----4-:R0:W-:Y:S04]  /*1870*/  STS.U16 [R29+UR4+0x200], R26 ;  /* 0x0002001a1d007988 */ /* 0x0101e80008000404 */
[----:B------:R1:W3:Y:S01]  /*1880*/  @!P2 LDG.E.U16 R25, desc[UR6][R58.64] ;  /* 0x000000063a19a981 */ /* 0x0002e2000c1e1500 */
[----:B0-----:R-:W-:Y:S01]  /*1890*/  PRMT R26, RZ, 0x7610, R26 ;  /* 0x00007610ff1a7816 */ /* 0x001fe2000000001a */
[C---:B-1----:R-:W-:Y:S02]  /*18a0*/  IMAD.WIDE R58, R39.reuse, 0x2, R50 ;  /* 0x00000002273a7825 */ /* 0x042fe400078e0232 */
[----:B-----5:R0:W-:Y:S04]  /*18b0*/  STS.U16 [R29+UR4+0x300], R24 ;  /* 0x000300181d007988 */ /* 0x0201e80008000404 */
[----:B------:R1:W4:Y:S01]  /*18c0*/  @!P2 LDG.E.U16 R26, desc[UR6][R58.64] ;  /* 0x000000063a1aa981 */ /* 0x000322000c1e1500 */
[----:B0-----:R-:W-:Y:S01]  /*18d0*/  PRMT R24, RZ, 0x7610, R24 ;  /* 0x00007610ff187816 */ /* 0x001fe20000000018 */
[----:B-1----:R-:W-:-:S05]  /*18e0*/  IMAD.WIDE R58, R39, 0x2, R52 ;  /* 0x00000002273a7825 */ /* 0x002fca00078e0234 */
[----:B------:R0:W5:Y:S04]  /*18f0*/  @!P2 LDG.E.U16 R24, desc[UR6][R58.64] ;  /* 0x000000063a18a981 */ /* 0x000168000c1e1500 */
[----:B------:R-:W-:Y:S01]  /*1900*/  STS.U16 [R29+UR4+0x400], R22 ;  /* 0x000400161d007988 */ /* 0x000fe20008000404 */
[----:B0-----:R-:W-:-:S05]  /*1910*/  IMAD.WIDE R58, R39, 0x2, R54 ;  /* 0x00000002273a7825 */ /* 0x001fca00078e0236 */
[----:B------:R0:W2:Y:S01]  /*1920*/  @!P2 LDG.E.U16 R61, desc[UR6][R58.64] ;  /* 0x000000063a3da981 */ /* 0x0000a2000c1e1500 */
[----:B------:R-:W-:Y:S01]  /*1930*/  VIADD R38, R38, 0xffffffff ;  /* 0xffffffff26267836 */ /* 0x000fe20000000000 */
[----:B------:R-:W-:Y:S01]  /*1940*/  UIADD3 UR5, UPT, UPT, UR5, -0x40, URZ ;  /* 0xffffffc005057890 */ /* 0x000fe2000fffe0ff */
[----:B------:R-:W-:Y:S01]  /*1950*/  IMAD.WIDE R44, R10, 0x2, R44 ;  /* 0x000000020a2c7825 */ /* 0x000fe200078e022c */
[----:B------:R-:W-:Y:S02]  /*1960*/  STS.U16 [R29+UR4+0x700], R16 ;  /* 0x000700101d007988 */ /* 0x000fe40008000404 */
[----:B------:R-:W-:Y:S01]  /*1970*/  ISETP.NE.U32.AND P0, PT, R38, RZ, PT ;  /* 0x000000ff2600720c */ /* 0x000fe20003f05070 */
[----:B------:R-:W-:-:S04]  /*1980*/  IMAD.WIDE R42, R10, 0x2, R42 ;  /* 0x000000020a2a7825 */ /* 0x000fc800078e022a */
[----:B0-----:R-:W-:Y:S01]  /*1990*/  IMAD.MOV.U32 R58, RZ, RZ, R45 ;  /* 0x000000ffff3a7224 */ /* 0x001fe200078e002d */
[----:B------:R-:W-:Y:S01]  /*19a0*/  STS.U16 [R29+UR4+0x500], R17 ;  /* 0x000500111d007988 */ /* 0x000fe20008000404 */
[----:B------:R-:W-:-:S03]  /*19b0*/  IMAD.WIDE R56, R0, 0x2, R56 ;  /* 0x0000000200387825 */ /* 0x000fc600078e0238 */
[----:B------:R-:W-:Y:S04]  /*19c0*/  STS.U16 [R29+UR4+0x600], R18 ;  /* 0x000600121d007988 */ /* 0x000fe80008000404 */
[----:B------:R-:W-:Y:S04]  /*19d0*/  STS.U16 [R29+UR4+0x800], R19 ;  /* 0x000800131d007988 */ /* 0x000fe80008000404 */
[----:B---3--:R-:W-:Y:S04]  /*19e0*/  STS.U16 [R29+UR4+0xc00], R25 ;  /* 0x000c00191d007988 */ /* 0x008fe80008000404 */
[----:B------:R-:W-:Y:S04]  /*19f0*/  STS.U16 [R34+UR4+0x900], R20 ;  /* 0x0009001422007988 */ /* 0x000fe80008000404 */
[----:B----4-:R-:W-:Y:S04]  /*1a00*/  STS.U16 [R34+UR4+0xd00], R26 ;  /* 0x000d001a22007988 */ /* 0x010fe80008000404 */
[----:B------:R-:W-:Y:S04]  /*1a10*/  STS.U16 [R35+UR4+0xa00], R21 ;  /* 0x000a001523007988 */ /* 0x000fe80008000404 */
[----:B-----5:R-:W-:Y:S04]  /*1a20*/  STS.U16 [R35+UR4+0xe00], R24 ;  /* 0x000e001823007988 */ /* 0x020fe80008000404 */
[----:B--2---:R-:W-:Y:S04]  /*1a30*/  STS.U16 [R36+UR4+0xb00], R23 ;  /* 0x000b001724007988 */ /* 0x004fe80008000404 */
[----:B------:R-:W-:Y:S01]  /*1a40*/  STS.U16 [R36+UR4+0xf00], R61 ;  /* 0x000f003d24007988 */ /* 0x000fe20008000404 */
[----:B------:R-:W-:Y:S06]  /*1a50*/  BAR.SYNC.DEFER_BLOCKING 0x0 ;  /* 0x0000000000007b1d */ /* 0x000fec0000010000 */
[----:B------:R-:W-:Y:S04]  /*1a60*/  LDSM.16.MT88.4 R16, [R11] ;  /* 0x000000000b10783b */ /* 0x000fe80000004200 */
[----:B------:R-:W0:Y:S04]  /*1a70*/  LDSM.16.M88.4 R20, [R28+UR4+0x800] ;  /* 0x000800041c14783b */ /* 0x000e280008000200 */
[----:B------:R-:W1:Y:S01]  /*1a80*/  LDSM.16.MT88.4 R24, [R11+0x200] ;  /* 0x000200000b18783b */ /* 0x000e620000004200 */
[----:B0-----:R-:W-:Y:S03]  /*1a90*/  HMMA.16816.F32 R16, R16, R20, R12 ;  /* 0x000000141010723c */ /* 0x001fe6000000180c */
[----:B------:R-:W-:-:S15]  /*1aa0*/  LDSM.16.MT88.4 R12, [R11+0x400] ;  /* 0x000400000b0c783b */ /* 0x000fde0000004200 */
[----:B------:R-:W-:Y:S02]  /*1ab0*/  NOP ;  /* 0x0000000000007918 */ /* 0x000fe40000000000 */
[----:B-1----:R-:W-:Y:S01]  /*1ac0*/  HMMA.16816.F32 R24, R24, R22, R16 ;  /* 0x000000161818723c */ /* 0x002fe20000001810 */
[----:B------:R-:W0:Y:S04]  /*1ad0*/  LDSM.16.M88.4 R16, [R37+UR4+0x800] ;  /* 0x000800042510783b */ /* 0x000e280008000200 */
[----:B------:R-:W1:-:S15]  /*1ae0*/  LDSM.16.MT88.4 R20, [R11+0x600] ;  /* 0x000600000b14783b */ /* 0x000e5e0000004200 */
[----:B0-----:R-:W-:Y:S01]  /*1af0*/  HMMA.16816.F32 R12, R12, R16, R24 ;  /* 0x000000100c0c723c */ /* 0x001fe20000001818 */
[----:B------:R-:W-:-:S04]  /*1b00*/  IMAD.WIDE R16, R10, 0x2, R52 ;  /* 0x000000020a107825 */ /* 0x000fc800078e0234 */
[----:B------:R-:W-:Y:S02]  /*1b10*/  IMAD.MOV.U32 R53, RZ, RZ, R16 ;  /* 0x000000ffff357224 */ /* 0x000fe400078e0010 */
[----:B------:R-:W-:Y:S02]  /*1b20*/  IMAD.MOV.U32 R52, RZ, RZ, R17 ;  /* 0x000000ffff347224 */ /* 0x000fe400078e0011 */
[----:B------:R-:W-:-:S04]  /*1b30*/  IMAD.WIDE R24, R10, 0x2, R54 ;  /* 0x000000020a187825 */ /* 0x000fc800078e0236 */
[----:B------:R-:W-:-:S04]  /*1b40*/  IMAD.WIDE R16, R10, 0x2, R46 ;  /* 0x000000020a107825 */ /* 0x000fc800078e022e */
[----:B------:R-:W-:Y:S02]  /*1b50*/  IMAD.MOV.U32 R55, RZ, RZ, R24 ;  /* 0x000000ffff377224 */ /* 0x000fe400078e0018 */
[----:B------:R-:W-:Y:S01]  /*1b60*/  IMAD.MOV.U32 R54, RZ, RZ, R25 ;  /* 0x000000ffff367224 */ /* 0x000fe200078e0019 */
[----:B-1----:R-:W-:Y:S01]  /*1b70*/  HMMA.16816.F32 R12, R20, R18, R12 ;  /* 0x00000012140c723c */ /* 0x002fe2000000180c */
[----:B------:R-:W-:-:S04]  /*1b80*/  IMAD.WIDE R26, R10, 0x2, R50 ;  /* 0x000000020a1a7825 */ /* 0x000fc800078e0232 */
[----:B------:R-:W-:Y:S02]  /*1b90*/  IMAD.MOV.U32 R47, RZ, RZ, R16 ;  /* 0x000000ffff2f7224 */ /* 0x000fe400078e0010 */
[----:B------:R-:W-:Y:S02]  /*1ba0*/  IMAD.MOV.U32 R46, RZ, RZ, R17 ;  /* 0x000000ffff2e7224 */ /* 0x000fe400078e0011 */
[----:B------:R-:W-:-:S04]  /*1bb0*/  IMAD.WIDE R24, R10, 0x2, R48 ;  /* 0x000000020a187825 */ /* 0x000fc800078e0230 */
[----:B------:R-:W-:-:S04]  /*1bc0*/  IMAD.WIDE R16, R10, 0x2, R40 ;  /* 0x000000020a107825 */ /* 0x000fc800078e0228 */
[----:B------:R-:W-:Y:S02]  /*1bd0*/  IMAD.MOV.U32 R50, RZ, RZ, R27 ;  /* 0x000000ffff327224 */ /* 0x000fe400078e001b */
[----:B------:R-:W-:Y:S02]  /*1be0*/  IMAD.MOV.U32 R51, RZ, RZ, R26 ;  /* 0x000000ffff337224 */ /* 0x000fe400078e001a */
[----:B------:R-:W-:Y:S02]  /*1bf0*/  IMAD.MOV.U32 R49, RZ, RZ, R24 ;  /* 0x000000ffff317224 */ /* 0x000fe400078e0018 */
[----:B------:R-:W-:Y:S02]  /*1c00*/  IMAD.MOV.U32 R48, RZ, RZ, R25 ;  /* 0x000000ffff307224 */ /* 0x000fe400078e0019 */
[----:B------:R-:W-:Y:S02]  /*1c10*/  IMAD.MOV.U32 R27, RZ, RZ, R44 ;  /* 0x000000ffff1b7224 */ /* 0x000fe400078e002c */
[----:B------:R-:W-:-:S02]  /*1c20*/  IMAD.MOV.U32 R41, RZ, RZ, R16 ;  /* 0x000000ffff297224 */ /* 0x000fc400078e0010 */
[----:B------:R-:W-:Y:S01]  /*1c30*/  IMAD.MOV.U32 R40, RZ, RZ, R17 ;  /* 0x000000ffff287224 */ /* 0x000fe200078e0011 */
[----:B------:R-:W-:Y:S06]  /*1c40*/  @P0 BRA `(.L_x_1) ;  /* 0xfffffff400bc0947 */ /* 0x000fec000383ffff */
[----:B------:R-:W-:Y:S02]  /*1c50*/  F2FP.F16.F32.PACK_AB R3, R15, R14 ;  /* 0x0000000e0f03723e */ /* 0x000fe400000000ff */
[----:B------:R-:W-:-:S07]  /*1c60*/  F2FP.F16.F32.PACK_AB R12, R13, R12 ;  /* 0x0000000c0d0c723e */ /* 0x000fce00000000ff */
.L_x_0:
[----:B------:R-:W0:Y:S01]  /*1c70*/  S2R R2, SR_TID.X ;  /* 0x0000000000027919 */ /* 0x000e220000002100 */
[----:B------:R-:W1:Y:S01]  /*1c80*/  S2UR UR5, SR_CgaCtaId ;  /* 0x00000000000579c3 */ /* 0x000e620000008800 */
[----:B------:R-:W-:Y:S01]  /*1c90*/  UMOV UR4, 0x400 ;  /* 0x0000040000047882 */ /* 0x000fe20000000000 */
[----:B------:R-:W-:-:S06]  /*1ca0*/  PRMT R6, R12, 0x7632, R6 ;  /* 0x000076320c067816 */ /* 0x000fcc0000000006 */
[----:B------:R-:W-:Y:S01]  /*1cb0*/  BAR.SYNC.DEFER_BLOCKING 0x0 ;  /* 0x0000000000007b1d */ /* 0x000fe20000010000 */
[C---:B------:R-:W-:Y:S02]  /*1cc0*/  PRMT R8, R3.reuse, 0x7610, R8 ;  /* 0x0000761003087816 */ /* 0x040fe40000000008 */
[----:B------:R-:W-:Y:S02]  /*1cd0*/  PRMT R10, R3, 0x7632, R10 ;  /* 0x00007632030a7816 */ /* 0x000fe4000000000a */
[----:B------:R-:W-:Y:S01]  /*1ce0*/  LOP3.LUT R32, R32, 0x180, RZ, 0xc0, !PT ;  /* 0x0000018020207812 */ /* 0x000fe200078ec0ff */
[----:B------:R-:W2:Y:S01]  /*1cf0*/  LDCU.128 UR8, c[0x0][0x390] ;  /* 0x00007200ff0877ac */ /* 0x000ea20008000c00 */
[----:B-1----:R-:W-:Y:S01]  /*1d00*/  ULEA UR4, UR5, UR4, 0x18 ;  /* 0x0000000405047291 */ /* 0x002fe2000f8ec0ff */
[----:B------:R-:W1:Y:S01]  /*1d10*/  LDCU UR5, c[0x0][0x3b4] ;  /* 0x00007680ff0577ac */ /* 0x000e620008000800 */
[----:B--2---:R-:W-:Y:S02]  /*1d20*/  ISETP.GE.AND P0, PT, R33, UR10, PT ;  /* 0x0000000a21007c0c */ /* 0x004fe4000bf06270 */
[--C-:B0-----:R-:W-:Y:S01]  /*1d30*/  LOP3.LUT R31, R31, 0x1c, R2.reuse, 0xf8, !PT ;  /* 0x0000001c1f1f7812 */ /* 0x101fe200078ef802 */
[----:B------:R-:W-:Y:S01]  /*1d40*/  IMAD.SHL.U32 R5, R2, 0x4, RZ ;  /* 0x0000000402057824 */ /* 0x000fe200078e00ff */
[----:B------:R-:W-:-:S02]  /*1d50*/  SHF.R.U32.HI R0, RZ, 0x4, R2 ;  /* 0x00000004ff007819 */ /* 0x000fc40000011602 */
[----:B------:R-:W-:Y:S02]  /*1d60*/  SHF.R.U32.HI R9, RZ, 0x4, R2 ;  /* 0x00000004ff097819 */ /* 0x000fe40000011602 */
[----:B------:R-:W-:Y:S02]  /*1d70*/  LOP3.LUT R31, R31, 0x2, R0, 0xf8, !PT ;  /* 0x000000021f1f7812 */ /* 0x000fe400078ef800 */
[----:B------:R-:W-:Y:S02]  /*1d80*/  LOP3.LUT R5, R32, 0x7c, R5, 0xf8, !PT ;  /* 0x0000007c20057812 */ /* 0x000fe400078ef805 */
[C---:B------:R-:W-:Y:S01]  /*1d90*/  LOP3.LUT R0, R31.reuse, 0x40, RZ, 0x3c, !PT ;  /* 0x000000401f007812 */ /* 0x040fe200078e3cff */
[----:B------:R-:W-:Y:S01]  /*1da0*/  STS.U16 [R31+UR4], R12 ;  /* 0x0000000c1f007988 */ /* 0x000fe20008000404 */
[C---:B------:R-:W-:Y:S02]  /*1db0*/  LOP3.LUT R4, R31.reuse, 0x20, RZ, 0x3c, !PT ;  /* 0x000000201f047812 */ /* 0x040fe400078e3cff */
[----:B------:R-:W-:Y:S01]  /*1dc0*/  LOP3.LUT R3, R31, 0x60, RZ, 0x3c, !PT ;  /* 0x000000601f037812 */ /* 0x000fe200078e3cff */
[----:B------:R0:W-:Y:S01]  /*1dd0*/  STS.U16 [R0+UR4+0x100], R6 ;  /* 0x0001000600007988 */ /* 0x0001e20008000404 */
[----:B------:R-:W-:Y:S01]  /*1de0*/  LOP3.LUT R5, R5, 0x60, R2, 0x78, !PT ;  /* 0x0000006005057812 */ /* 0x000fe200078e7802 */
[----:B-1----:R-:W-:Y:S01]  /*1df0*/  IMAD R2, R33, UR5, RZ ;  /* 0x0000000521027c24 */ /* 0x002fe2000f8e02ff */
[----:B------:R-:W-:Y:S01]  /*1e00*/  SGXT.U32 R9, R9, 0x3 ;  /* 0x000000030909781a */ /* 0x000fe20000000000 */
[----:B------:R1:W-:Y:S04]  /*1e10*/  STS.U16 [R4+UR4+0x80], R8 ;  /* 0x0000800804007988 */ /* 0x0003e80008000404 */
[----:B------:R-:W-:Y:S01]  /*1e20*/  STS.U16 [R3+UR4+0x180], R10 ;  /* 0x0001800a03007988 */ /* 0x000fe20008000404 */
[C---:B0-----:R-:W-:Y:S01]  /*1e30*/  LOP3.LUT R0, R30.reuse, R9, RZ, 0xfc, !PT ;  /* 0x000000091e007212 */ /* 0x041fe200078efcff */
[----:B------:R-:W-:Y:S01]  /*1e40*/  BAR.SYNC.DEFER_BLOCKING 0x0 ;  /* 0x0000000000007b1d */ /* 0x000fe20000010000 */
[----:B------:R-:W-:-:S02]  /*1e50*/  LOP3.LUT R30, R30, 0x8, R9, 0xfe, !PT ;  /* 0x000000081e1e7812 */ /* 0x000fc400078efe09 */
[----:B-1----:R-:W-:Y:S02]  /*1e60*/  LEA R4, P2, R2, UR8, 0x1 ;  /* 0x0000000802047c11 */ /* 0x002fe4000f8408ff */
[----:B------:R-:W-:Y:S02]  /*1e70*/  ISETP.LT.AND P1, PT, R0, UR11, !P0 ;  /* 0x0000000b00007c0c */ /* 0x000fe4000c721270 */
[----:B------:R-:W-:Y:S01]  /*1e80*/  ISETP.LT.AND P0, PT, R30, UR11, !P0 ;  /* 0x0000000b1e007c0c */ /* 0x000fe2000c701270 */
[----:B------:R0:W1:Y:S01]  /*1e90*/  LDS R7, [R5+UR4] ;  /* 0x0000000405077984 */ /* 0x0000620008000800 */
[----:B------:R-:W2:Y:S01]  /*1ea0*/  LDCU UR4, c[0x0][0x3b8] ;  /* 0x00007700ff0477ac */ /* 0x000ea20008000800 */
[----:B0-----:R-:W-:Y:S01]  /*1eb0*/  LEA.HI.X.SX32 R5, R2, UR9, 0x1, P2 ;  /* 0x0000000902057c11 */ /* 0x001fe200090f0eff */
[----:B--2---:R-:W-:Y:S02]  /*1ec0*/  IMAD R3, R0, UR4, RZ ;  /* 0x0000000400037c24 */ /* 0x004fe4000f8e02ff */
[----:B------:R-:W-:-:S03]  /*1ed0*/  IMAD R0, R30, UR4, RZ ;  /* 0x000000041e007c24 */ /* 0x000fc6000f8e02ff */
[CC--:B------:R-:W-:Y:S02]  /*1ee0*/  LEA R2, P2, R3.reuse, R4.reuse, 0x1 ;  /* 0x0000000403027211 */ /* 0x0c0fe400078408ff */
[C---:B------:R-:W-:Y:S02]  /*1ef0*/  LEA R4, P3, R0.reuse, R4, 0x1 ;  /* 0x0000000400047211 */ /* 0x040fe400078608ff */
[-C--:B------:R-:W-:Y:S02]  /*1f00*/  LEA.HI.X.SX32 R3, R3, R5.reuse, 0x1, P2 ;  /* 0x0000000503037211 */ /* 0x080fe400010f0eff */
[----:B------:R-:W-:-:S03]  /*1f10*/  LEA.HI.X.SX32 R5, R0, R5, 0x1, P3 ;  /* 0x0000000500057211 */ /* 0x000fc600018f0eff */
[----:B-1----:R0:W-:Y:S01]  /*1f20*/  @P1 STG.E.U16 desc[UR6][R2.64], R7 ;  /* 0x0000000702001986 */ /* 0x0021e2000c101506 */
[----:B------:R-:W-:Y:S05]  /*1f30*/  @!P0 EXIT ;  /* 0x000000000000894d */ /* 0x000fea0003800000 */
[----:B0-----:R-:W-:-:S05]  /*1f40*/  PRMT R2, R7, 0x7632, R2 ;  /* 0x0000763207027816 */ /* 0x001fca0000000002 */
[----:B------:R-:W-:Y:S01]  /*1f50*/  STG.E.U16 desc[UR6][R4.64], R2 ;  /* 0x0000000204007986 */ /* 0x000fe2000c101506 */
[----:B------:R-:W-:Y:S05]  /*1f60*/  EXIT ;  /* 0x000000000000794d */ /* 0x000fea0003800000 */
.L_x_2:
[----:B------:R-:W-:-:S00]  /*1f70*/  BRA `(.L_x_2) ;  /* 0xfffffffc00fc7947 */ /* 0x000fc0000383ffff */
[----:B------:R-:W-:-:S00]  /*1f80*/  NOP ;  /* 0x0000000000007918 */ /* 0x000fc00000000000 */
[----:B------:R-:W-:-:S00]  /*1f90*/  NOP ;  /* 0x0000000000007918 */ /* 0x000fc00000000000 */
[----:B------:R-:W-:-:S00]  /*1fa0*/  NOP ;  /* 0x0000000000007918 */ /* 0x000fc00000000000 */
[----:B------:R-:W-:-:S00]  /*1fb0*/  NOP ;  /* 0x0000000000007918 */ /* 0x000fc00000000000 */
[----:B------:R-:W-:-:S00]  /*1fc0*/  NOP ;  /* 0x0000000000007918 */ /* 0x000fc00000000000 */
[----:B------:R-:W-:-:S00]  /*1fd0*/  NOP ;  /* 0x0000000000007918 */ /* 0x000fc00000000000 */
[----:B------:R-:W-:-:S00]  /*1fe0*/  NOP ;  /* 0x0000000000007918 */ /* 0x000fc00000000000 */
[----:B------:R-:W-:-:S00]  /*1ff0*/  NOP ;  /* 0x0000000000007918 */ /* 0x000fc00000000000 */
.L_x_3:


//--------------------- .nv.shared.matmul_kernel  --------------------------
	.section	.nv.shared.matmul_kernel,"aw",@nobits
	.sectionflags	@""
	.align	16
	.zero		1024


//--------------------- .nv.shared.reserved.0     --------------------------
	.section	.nv.shared.reserved.0,"aw",@nobits
	.weak		__nv_reservedSMEM_offset_0_alias
	.size		__nv_reservedSMEM_offset_0_alias, 0, 64
	.other		__nv_reservedSMEM_offset_0_alias,@"STO_CUDA_RESERVED_SHARED STV_DEFAULT"
__nv_reservedSMEM_offset_0_alias:
	.zero		0
	.zero		64


//--------------------- .nv.constant0.matmul_kernel --------------------------
	.section	.nv.constant0.matmul_kernel,"a",@progbits
	.sectionflags	@""
	.align	4
.nv.constant0.matmul_kernel:
	.zero		976


//--------------------- SYMBOLS --------------------------

	.type		.nv.reservedSmem.offset0,@object
	.size		.nv.reservedSmem.offset0,0x4
	.type		.nv.reservedSmem.cap,@object
	.size		.nv.reservedSmem.cap,0x4
